//
// Generated by NVIDIA NVVM Compiler
//
// Compiler Build ID: CL-36424714
// Cuda compilation tools, release 13.0, V13.0.88
// Based on NVVM 20.0.0
//

.version 9.0
.target sm_100
.address_size 64

	// .globl	_Z17reduction1_kernelIiEvPKT_PS0_
.global .align 1 .b8 _ZN30_INTERNAL_42373f1c_4_k_cu_main4cuda3std3__45__cpo5beginE[1];
.global .align 1 .b8 _ZN30_INTERNAL_42373f1c_4_k_cu_main4cuda3std3__45__cpo3endE[1];
.global .align 1 .b8 _ZN30_INTERNAL_42373f1c_4_k_cu_main4cuda3std3__45__cpo6cbeginE[1];
.global .align 1 .b8 _ZN30_INTERNAL_42373f1c_4_k_cu_main4cuda3std3__45__cpo4cendE[1];
.global .align 1 .b8 _ZN30_INTERNAL_42373f1c_4_k_cu_main4cuda3std3__45__cpo6rbeginE[1];
.global .align 1 .b8 _ZN30_INTERNAL_42373f1c_4_k_cu_main4cuda3std3__45__cpo4rendE[1];
.global .align 1 .b8 _ZN30_INTERNAL_42373f1c_4_k_cu_main4cuda3std3__45__cpo7crbeginE[1];
.global .align 1 .b8 _ZN30_INTERNAL_42373f1c_4_k_cu_main4cuda3std3__45__cpo5crendE[1];
.global .align 1 .b8 _ZN30_INTERNAL_42373f1c_4_k_cu_main4cuda3std3__432_GLOBAL__N__42373f1c_4_k_cu_main6ignoreE[1];
.global .align 1 .b8 _ZN30_INTERNAL_42373f1c_4_k_cu_main4cuda3std3__419piecewise_constructE[1];
.global .align 1 .b8 _ZN30_INTERNAL_42373f1c_4_k_cu_main4cuda3std3__48in_placeE[1];
.global .align 1 .b8 _ZN30_INTERNAL_42373f1c_4_k_cu_main4cuda3std3__420unreachable_sentinelE[1];
.global .align 1 .b8 _ZN30_INTERNAL_42373f1c_4_k_cu_main4cuda3std3__47nulloptE[1];
.global .align 1 .b8 _ZN30_INTERNAL_42373f1c_4_k_cu_main4cuda3std3__48unexpectE[1];
.global .align 1 .b8 _ZN30_INTERNAL_42373f1c_4_k_cu_main4cuda3std6ranges3__45__cpo4swapE[1];
.global .align 1 .b8 _ZN30_INTERNAL_42373f1c_4_k_cu_main4cuda3std6ranges3__45__cpo9iter_moveE[1];
.global .align 1 .b8 _ZN30_INTERNAL_42373f1c_4_k_cu_main4cuda3std6ranges3__45__cpo5beginE[1];
.global .align 1 .b8 _ZN30_INTERNAL_42373f1c_4_k_cu_main4cuda3std6ranges3__45__cpo3endE[1];
.global .align 1 .b8 _ZN30_INTERNAL_42373f1c_4_k_cu_main4cuda3std6ranges3__45__cpo6cbeginE[1];
.global .align 1 .b8 _ZN30_INTERNAL_42373f1c_4_k_cu_main4cuda3std6ranges3__45__cpo4cendE[1];
.global .align 1 .b8 _ZN30_INTERNAL_42373f1c_4_k_cu_main4cuda3std6ranges3__45__cpo7advanceE[1];
.global .align 1 .b8 _ZN30_INTERNAL_42373f1c_4_k_cu_main4cuda3std6ranges3__45__cpo9iter_swapE[1];
.global .align 1 .b8 _ZN30_INTERNAL_42373f1c_4_k_cu_main4cuda3std6ranges3__45__cpo4nextE[1];
.global .align 1 .b8 _ZN30_INTERNAL_42373f1c_4_k_cu_main4cuda3std6ranges3__45__cpo4prevE[1];
.global .align 1 .b8 _ZN30_INTERNAL_42373f1c_4_k_cu_main4cuda3std6ranges3__45__cpo4dataE[1];
.global .align 1 .b8 _ZN30_INTERNAL_42373f1c_4_k_cu_main4cuda3std6ranges3__45__cpo5cdataE[1];
.global .align 1 .b8 _ZN30_INTERNAL_42373f1c_4_k_cu_main4cuda3std6ranges3__45__cpo4sizeE[1];
.global .align 1 .b8 _ZN30_INTERNAL_42373f1c_4_k_cu_main4cuda3std6ranges3__45__cpo5ssizeE[1];
.global .align 1 .b8 _ZN30_INTERNAL_42373f1c_4_k_cu_main4cuda3std6ranges3__45__cpo8distanceE[1];
.global .align 1 .b8 _ZN30_INTERNAL_42373f1c_4_k_cu_main6thrust24THRUST_300001_SM_1000_NS8cuda_cub3parE[1];
.global .align 1 .b8 _ZN30_INTERNAL_42373f1c_4_k_cu_main6thrust24THRUST_300001_SM_1000_NS8cuda_cub10par_nosyncE[1];
.global .align 1 .b8 _ZN30_INTERNAL_42373f1c_4_k_cu_main6thrust24THRUST_300001_SM_1000_NS6system6detail10sequential3seqE[1];
.global .align 1 .b8 _ZN30_INTERNAL_42373f1c_4_k_cu_main6thrust24THRUST_300001_SM_1000_NS6system3cpp3parE[1];
.global .align 1 .b8 _ZN30_INTERNAL_42373f1c_4_k_cu_main6thrust24THRUST_300001_SM_1000_NS12placeholders2_1E[1];
.global .align 1 .b8 _ZN30_INTERNAL_42373f1c_4_k_cu_main6thrust24THRUST_300001_SM_1000_NS12placeholders2_2E[1];
.global .align 1 .b8 _ZN30_INTERNAL_42373f1c_4_k_cu_main6thrust24THRUST_300001_SM_1000_NS12placeholders2_3E[1];
.global .align 1 .b8 _ZN30_INTERNAL_42373f1c_4_k_cu_main6thrust24THRUST_300001_SM_1000_NS12placeholders2_4E[1];
.global .align 1 .b8 _ZN30_INTERNAL_42373f1c_4_k_cu_main6thrust24THRUST_300001_SM_1000_NS12placeholders2_5E[1];
.global .align 1 .b8 _ZN30_INTERNAL_42373f1c_4_k_cu_main6thrust24THRUST_300001_SM_1000_NS12placeholders2_6E[1];
.global .align 1 .b8 _ZN30_INTERNAL_42373f1c_4_k_cu_main6thrust24THRUST_300001_SM_1000_NS12placeholders2_7E[1];
.global .align 1 .b8 _ZN30_INTERNAL_42373f1c_4_k_cu_main6thrust24THRUST_300001_SM_1000_NS12placeholders2_8E[1];
.global .align 1 .b8 _ZN30_INTERNAL_42373f1c_4_k_cu_main6thrust24THRUST_300001_SM_1000_NS12placeholders2_9E[1];
.global .align 1 .b8 _ZN30_INTERNAL_42373f1c_4_k_cu_main6thrust24THRUST_300001_SM_1000_NS12placeholders3_10E[1];
.global .align 1 .b8 _ZN30_INTERNAL_42373f1c_4_k_cu_main6thrust24THRUST_300001_SM_1000_NS3seqE[1];
.global .align 1 .b8 _ZN30_INTERNAL_42373f1c_4_k_cu_main6thrust24THRUST_300001_SM_1000_NS6deviceE[1];

.visible .entry _Z17reduction1_kernelIiEvPKT_PS0_(
	.param .u64 .ptr .align 1 _Z17reduction1_kernelIiEvPKT_PS0__param_0,
	.param .u64 .ptr .align 1 _Z17reduction1_kernelIiEvPKT_PS0__param_1
)
{
	.reg .b32 	%r<8>;
	.reg .b64 	%rd<7>;

	ld.param.u64 	%rd1, [_Z17reduction1_kernelIiEvPKT_PS0__param_0];
	ld.param.u64 	%rd2, [_Z17reduction1_kernelIiEvPKT_PS0__param_1];
	cvta.to.global.u64 	%rd3, %rd2;
	cvta.to.global.u64 	%rd4, %rd1;
	mov.u32 	%r1, %ntid.x;
	mov.u32 	%r2, %ctaid.x;
	mov.u32 	%r3, %tid.x;
	mad.lo.s32 	%r4, %r1, %r2, %r3;
	mul.wide.s32 	%rd5, %r4, 4;
	add.s64 	%rd6, %rd4, %rd5;
	ld.global.u32 	%r5, [%rd6];
	ld.global.u32 	%r6, [%rd3];
	add.s32 	%r7, %r6, %r5;
	st.global.u32 	[%rd3], %r7;
	ret;

}
	// .globl	_ZN3cub18CUB_300001_SM_10006detail11EmptyKernelIvEEvv
.visible .entry _ZN3cub18CUB_300001_SM_10006detail11EmptyKernelIvEEvv()
{


	ret;

}
	// .globl	_ZN3cub18CUB_300001_SM_10006detail8for_each13static_kernelINS2_12policy_hub_t12policy_500_tEmN6thrust24THRUST_300001_SM_1000_NS8cuda_cub20__uninitialized_fill7functorINS7_10device_ptrIiEEiEEEEvT0_T1_
.visible .entry _ZN3cub18CUB_300001_SM_10006detail8for_each13static_kernelINS2_12policy_hub_t12policy_500_tEmN6thrust24THRUST_300001_SM_1000_NS8cuda_cub20__uninitialized_fill7functorINS7_10device_ptrIiEEiEEEEvT0_T1_(
	.param .u64 _ZN3cub18CUB_300001_SM_10006detail8for_each13static_kernelINS2_12policy_hub_t12policy_500_tEmN6thrust24THRUST_300001_SM_1000_NS8cuda_cub20__uninitialized_fill7functorINS7_10device_ptrIiEEiEEEEvT0_T1__param_0,
	.param .align 8 .b8 _ZN3cub18CUB_300001_SM_10006detail8for_each13static_kernelINS2_12policy_hub_t12policy_500_tEmN6thrust24THRUST_300001_SM_1000_NS8cuda_cub20__uninitialized_fill7functorINS7_10device_ptrIiEEiEEEEvT0_T1__param_1[16]
)
.maxntid 256
{
	.reg .pred 	%p<4>;
	.reg .b16 	%rs<5>;
	.reg .b32 	%r<12>;
	.reg .b64 	%rd<16>;

	ld.param.u32 	%r3, [_ZN3cub18CUB_300001_SM_10006detail8for_each13static_kernelINS2_12policy_hub_t12policy_500_tEmN6thrust24THRUST_300001_SM_1000_NS8cuda_cub20__uninitialized_fill7functorINS7_10device_ptrIiEEiEEEEvT0_T1__param_1+8];
	ld.param.u64 	%rd4, [_ZN3cub18CUB_300001_SM_10006detail8for_each13static_kernelINS2_12policy_hub_t12policy_500_tEmN6thrust24THRUST_300001_SM_1000_NS8cuda_cub20__uninitialized_fill7functorINS7_10device_ptrIiEEiEEEEvT0_T1__param_1];
	ld.param.u64 	%rd5, [_ZN3cub18CUB_300001_SM_10006detail8for_each13static_kernelINS2_12policy_hub_t12policy_500_tEmN6thrust24THRUST_300001_SM_1000_NS8cuda_cub20__uninitialized_fill7functorINS7_10device_ptrIiEEiEEEEvT0_T1__param_0];
	mov.u32 	%r9, %ctaid.x;
	mul.wide.u32 	%rd1, %r9, 512;
	sub.s64 	%rd2, %rd5, %rd1;
	setp.lt.u64 	%p1, %rd2, 512;
	@%p1 bra 	$L__BB2_2;
	mov.u32 	%r11, %tid.x;
	cvta.to.global.u64 	%rd11, %rd4;
	cvt.u64.u32 	%rd12, %r11;
	add.s64 	%rd13, %rd1, %rd12;
	shl.b64 	%rd14, %rd13, 2;
	add.s64 	%rd15, %rd11, %rd14;
	st.global.u32 	[%rd15], %r3;
	st.global.u32 	[%rd15+1024], %r3;
	bra.uni 	$L__BB2_6;
$L__BB2_2:
	cvta.to.global.u64 	%rd6, %rd4;
	mov.u32 	%r2, %tid.x;
	cvt.u64.u32 	%rd7, %r2;
	setp.le.u64 	%p2, %rd2, %rd7;
	add.s64 	%rd8, %rd1, %rd7;
	shl.b64 	%rd9, %rd8, 2;
	add.s64 	%rd3, %rd6, %rd9;
	@%p2 bra 	$L__BB2_4;
	st.global.u32 	[%rd3], %r3;
$L__BB2_4:
	add.s32 	%r10, %r2, 256;
	cvt.u64.u32 	%rd10, %r10;
	setp.le.u64 	%p3, %rd2, %rd10;
	@%p3 bra 	$L__BB2_6;
	st.global.u32 	[%rd3+1024], %r3;
$L__BB2_6:
	ret;

}
	// .globl	_ZN3cub18CUB_300001_SM_10006detail9transform16transform_kernelINS2_10policy_hubILb1EN4cuda3std3__45tupleIJN6thrust24THRUST_300001_SM_1000_NS17counting_iteratorIiNSA_11use_defaultESC_SC_EEEEEE10policy1000EiNS7_10__identityENSA_10device_ptrIiEEJSD_EEEvT0_iT1_T2_DpNS2_10kernel_argIT3_EE
.visible .entry _ZN3cub18CUB_300001_SM_10006detail9transform16transform_kernelINS2_10policy_hubILb1EN4cuda3std3__45tupleIJN6thrust24THRUST_300001_SM_1000_NS17counting_iteratorIiNSA_11use_defaultESC_SC_EEEEEE10policy1000EiNS7_10__identityENSA_10device_ptrIiEEJSD_EEEvT0_iT1_T2_DpNS2_10kernel_argIT3_EE(
	.param .u32 _ZN3cub18CUB_300001_SM_10006detail9transform16transform_kernelINS2_10policy_hubILb1EN4cuda3std3__45tupleIJN6thrust24THRUST_300001_SM_1000_NS17counting_iteratorIiNSA_11use_defaultESC_SC_EEEEEE10policy1000EiNS7_10__identityENSA_10device_ptrIiEEJSD_EEEvT0_iT1_T2_DpNS2_10kernel_argIT3_EE_param_0,
	.param .u32 _ZN3cub18CUB_300001_SM_10006detail9transform16transform_kernelINS2_10policy_hubILb1EN4cuda3std3__45tupleIJN6thrust24THRUST_300001_SM_1000_NS17counting_iteratorIiNSA_11use_defaultESC_SC_EEEEEE10policy1000EiNS7_10__identityENSA_10device_ptrIiEEJSD_EEEvT0_iT1_T2_DpNS2_10kernel_argIT3_EE_param_1,
	.param .align 1 .b8 _ZN3cub18CUB_300001_SM_10006detail9transform16transform_kernelINS2_10policy_hubILb1EN4cuda3std3__45tupleIJN6thrust24THRUST_300001_SM_1000_NS17counting_iteratorIiNSA_11use_defaultESC_SC_EEEEEE10policy1000EiNS7_10__identityENSA_10device_ptrIiEEJSD_EEEvT0_iT1_T2_DpNS2_10kernel_argIT3_EE_param_2[1],
	.param .align 8 .b8 _ZN3cub18CUB_300001_SM_10006detail9transform16transform_kernelINS2_10policy_hubILb1EN4cuda3std3__45tupleIJN6thrust24THRUST_300001_SM_1000_NS17counting_iteratorIiNSA_11use_defaultESC_SC_EEEEEE10policy1000EiNS7_10__identityENSA_10device_ptrIiEEJSD_EEEvT0_iT1_T2_DpNS2_10kernel_argIT3_EE_param_3[8],
	.param .align 8 .b8 _ZN3cub18CUB_300001_SM_10006detail9transform16transform_kernelINS2_10policy_hubILb1EN4cuda3std3__45tupleIJN6thrust24THRUST_300001_SM_1000_NS17counting_iteratorIiNSA_11use_defaultESC_SC_EEEEEE10policy1000EiNS7_10__identityENSA_10device_ptrIiEEJSD_EEEvT0_iT1_T2_DpNS2_10kernel_argIT3_EE_param_4[16]
)
.maxntid 128
{
	.reg .pred 	%p<35>;
	.reg .b32 	%r<104>;
	.reg .b64 	%rd<25>;

	ld.param.u32 	%r41, [_ZN3cub18CUB_300001_SM_10006detail9transform16transform_kernelINS2_10policy_hubILb1EN4cuda3std3__45tupleIJN6thrust24THRUST_300001_SM_1000_NS17counting_iteratorIiNSA_11use_defaultESC_SC_EEEEEE10policy1000EiNS7_10__identityENSA_10device_ptrIiEEJSD_EEEvT0_iT1_T2_DpNS2_10kernel_argIT3_EE_param_4];
	ld.param.u32 	%r42, [_ZN3cub18CUB_300001_SM_10006detail9transform16transform_kernelINS2_10policy_hubILb1EN4cuda3std3__45tupleIJN6thrust24THRUST_300001_SM_1000_NS17counting_iteratorIiNSA_11use_defaultESC_SC_EEEEEE10policy1000EiNS7_10__identityENSA_10device_ptrIiEEJSD_EEEvT0_iT1_T2_DpNS2_10kernel_argIT3_EE_param_0];
	ld.param.u64 	%rd5, [_ZN3cub18CUB_300001_SM_10006detail9transform16transform_kernelINS2_10policy_hubILb1EN4cuda3std3__45tupleIJN6thrust24THRUST_300001_SM_1000_NS17counting_iteratorIiNSA_11use_defaultESC_SC_EEEEEE10policy1000EiNS7_10__identityENSA_10device_ptrIiEEJSD_EEEvT0_iT1_T2_DpNS2_10kernel_argIT3_EE_param_3];
	ld.param.u32 	%r40, [_ZN3cub18CUB_300001_SM_10006detail9transform16transform_kernelINS2_10policy_hubILb1EN4cuda3std3__45tupleIJN6thrust24THRUST_300001_SM_1000_NS17counting_iteratorIiNSA_11use_defaultESC_SC_EEEEEE10policy1000EiNS7_10__identityENSA_10device_ptrIiEEJSD_EEEvT0_iT1_T2_DpNS2_10kernel_argIT3_EE_param_1];
	cvta.to.global.u64 	%rd6, %rd5;
	shl.b32 	%r43, %r40, 7;
	mov.u32 	%r44, %ctaid.x;
	mul.lo.s32 	%r45, %r43, %r44;
	sub.s32 	%r46, %r42, %r45;
	min.s32 	%r1, %r43, %r46;
	add.s32 	%r2, %r41, %r45;
	mul.wide.s32 	%rd7, %r45, 4;
	add.s64 	%rd1, %rd6, %rd7;
	setp.gt.s32 	%p1, %r43, %r46;
	@%p1 bra 	$L__BB3_13;
	setp.lt.s32 	%p2, %r40, 1;
	@%p2 bra 	$L__BB3_54;
	mov.u32 	%r3, %tid.x;
	and.b32  	%r4, %r40, 7;
	setp.lt.u32 	%p3, %r40, 8;
	mov.b32 	%r101, 0;
	@%p3 bra 	$L__BB3_5;
	and.b32  	%r101, %r40, 2147483640;
	mov.b32 	%r96, 0;
$L__BB3_4:
	.pragma "nounroll";
	shl.b32 	%r49, %r96, 7;
	add.s32 	%r50, %r49, %r3;
	add.s32 	%r51, %r50, %r2;
	mul.wide.u32 	%rd8, %r50, 4;
	add.s64 	%rd9, %rd1, %rd8;
	st.global.u32 	[%rd9], %r51;
	add.s32 	%r52, %r50, 128;
	add.s32 	%r53, %r51, 128;
	mul.wide.s32 	%rd10, %r52, 4;
	add.s64 	%rd11, %rd1, %rd10;
	st.global.u32 	[%rd11], %r53;
	add.s32 	%r54, %r51, 256;
	st.global.u32 	[%rd11+512], %r54;
	add.s32 	%r55, %r51, 384;
	st.global.u32 	[%rd11+1024], %r55;
	add.s32 	%r56, %r51, 512;
	st.global.u32 	[%rd11+1536], %r56;
	add.s32 	%r57, %r51, 640;
	st.global.u32 	[%rd11+2048], %r57;
	add.s32 	%r58, %r51, 768;
	st.global.u32 	[%rd11+2560], %r58;
	add.s32 	%r59, %r51, 896;
	st.global.u32 	[%rd11+3072], %r59;
	add.s32 	%r96, %r96, 8;
	setp.eq.s32 	%p4, %r96, %r101;
	@%p4 bra 	$L__BB3_5;
	bra.uni 	$L__BB3_4;
$L__BB3_5:
	setp.eq.s32 	%p5, %r4, 0;
	@%p5 bra 	$L__BB3_54;
	and.b32  	%r35, %r40, 3;
	setp.lt.u32 	%p6, %r4, 4;
	@%p6 bra 	$L__BB3_8;
	shl.b32 	%r60, %r101, 7;
	add.s32 	%r61, %r60, %r3;
	add.s32 	%r62, %r61, %r2;
	mul.wide.s32 	%rd12, %r61, 4;
	add.s64 	%rd13, %rd1, %rd12;
	st.global.u32 	[%rd13], %r62;
	add.s32 	%r63, %r62, 128;
	st.global.u32 	[%rd13+512], %r63;
	add.s32 	%r64, %r62, 256;
	st.global.u32 	[%rd13+1024], %r64;
	add.s32 	%r65, %r62, 384;
	st.global.u32 	[%rd13+1536], %r65;
	add.s32 	%r101, %r101, 4;
$L__BB3_8:
	setp.eq.s32 	%p7, %r35, 0;
	@%p7 bra 	$L__BB3_54;
	setp.eq.s32 	%p8, %r35, 1;
	@%p8 bra 	$L__BB3_11;
	shl.b32 	%r66, %r101, 7;
	add.s32 	%r67, %r66, %r3;
	add.s32 	%r68, %r67, %r2;
	mul.wide.s32 	%rd14, %r67, 4;
	add.s64 	%rd15, %rd1, %rd14;
	st.global.u32 	[%rd15], %r68;
	add.s32 	%r69, %r68, 128;
	st.global.u32 	[%rd15+512], %r69;
	add.s32 	%r101, %r101, 2;
$L__BB3_11:
	and.b32  	%r70, %r40, 1;
	setp.eq.b32 	%p9, %r70, 1;
	not.pred 	%p10, %p9;
	@%p10 bra 	$L__BB3_54;
	shl.b32 	%r71, %r101, 7;
	add.s32 	%r72, %r71, %r3;
	add.s32 	%r73, %r72, %r2;
	mul.wide.s32 	%rd16, %r72, 4;
	add.s64 	%rd17, %rd1, %rd16;
	st.global.u32 	[%rd17], %r73;
	bra.uni 	$L__BB3_54;
$L__BB3_13:
	setp.lt.s32 	%p11, %r40, 1;
	@%p11 bra 	$L__BB3_54;
	mov.u32 	%r6, %tid.x;
	and.b32  	%r7, %r40, 7;
	setp.lt.u32 	%p12, %r40, 8;
	mov.b32 	%r98, 0;
	@%p12 bra 	$L__BB3_33;
	and.b32  	%r98, %r40, 2147483640;
	mov.b32 	%r97, 0;
$L__BB3_16:
	.pragma "nounroll";
	shl.b32 	%r76, %r97, 7;
	add.s32 	%r12, %r76, %r6;
	setp.ge.s32 	%p13, %r12, %r1;
	@%p13 bra 	$L__BB3_18;
	add.s32 	%r77, %r12, %r2;
	mul.wide.u32 	%rd18, %r12, 4;
	add.s64 	%rd19, %rd1, %rd18;
	st.global.u32 	[%rd19], %r77;
$L__BB3_18:
	add.s32 	%r13, %r12, 128;
	setp.ge.s32 	%p14, %r13, %r1;
	mul.wide.s32 	%rd20, %r13, 4;
	add.s64 	%rd2, %rd1, %rd20;
	@%p14 bra 	$L__BB3_20;
	add.s32 	%r78, %r13, %r2;
	st.global.u32 	[%rd2], %r78;
$L__BB3_20:
	add.s32 	%r14, %r12, 256;
	setp.ge.s32 	%p15, %r14, %r1;
	@%p15 bra 	$L__BB3_22;
	add.s32 	%r79, %r14, %r2;
	st.global.u32 	[%rd2+512], %r79;
$L__BB3_22:
	add.s32 	%r15, %r12, 384;
	setp.ge.s32 	%p16, %r15, %r1;
	@%p16 bra 	$L__BB3_24;
	add.s32 	%r80, %r15, %r2;
	st.global.u32 	[%rd2+1024], %r80;
$L__BB3_24:
	add.s32 	%r16, %r12, 512;
	setp.ge.s32 	%p17, %r16, %r1;
	@%p17 bra 	$L__BB3_26;
	add.s32 	%r81, %r16, %r2;
	st.global.u32 	[%rd2+1536], %r81;
$L__BB3_26:
	add.s32 	%r17, %r12, 640;
	setp.ge.s32 	%p18, %r17, %r1;
	@%p18 bra 	$L__BB3_28;
	add.s32 	%r82, %r17, %r2;
	st.global.u32 	[%rd2+2048], %r82;
$L__BB3_28:
	add.s32 	%r18, %r12, 768;
	setp.ge.s32 	%p19, %r18, %r1;
	@%p19 bra 	$L__BB3_30;
	add.s32 	%r83, %r18, %r2;
	st.global.u32 	[%rd2+2560], %r83;
$L__BB3_30:
	add.s32 	%r19, %r12, 896;
	setp.ge.s32 	%p20, %r19, %r1;
	@%p20 bra 	$L__BB3_32;
	add.s32 	%r84, %r19, %r2;
	st.global.u32 	[%rd2+3072], %r84;
$L__BB3_32:
	add.s32 	%r97, %r97, 8;
	setp.ne.s32 	%p21, %r97, %r98;
	@%p21 bra 	$L__BB3_16;
$L__BB3_33:
	setp.eq.s32 	%p22, %r7, 0;
	@%p22 bra 	$L__BB3_54;
	and.b32  	%r22, %r40, 3;
	setp.lt.u32 	%p23, %r7, 4;
	@%p23 bra 	$L__BB3_44;
	shl.b32 	%r85, %r98, 7;
	add.s32 	%r23, %r85, %r6;
	setp.ge.s32 	%p24, %r23, %r1;
	mul.wide.s32 	%rd21, %r23, 4;
	add.s64 	%rd3, %rd1, %rd21;
	@%p24 bra 	$L__BB3_37;
	add.s32 	%r86, %r23, %r2;
	st.global.u32 	[%rd3], %r86;
$L__BB3_37:
	add.s32 	%r24, %r23, 128;
	setp.ge.s32 	%p25, %r24, %r1;
	@%p25 bra 	$L__BB3_39;
	add.s32 	%r87, %r24, %r2;
	st.global.u32 	[%rd3+512], %r87;
$L__BB3_39:
	add.s32 	%r25, %r23, 256;
	setp.ge.s32 	%p26, %r25, %r1;
	@%p26 bra 	$L__BB3_41;
	add.s32 	%r88, %r25, %r2;
	st.global.u32 	[%rd3+1024], %r88;
$L__BB3_41:
	add.s32 	%r26, %r23, 384;
	setp.ge.s32 	%p27, %r26, %r1;
	@%p27 bra 	$L__BB3_43;
	add.s32 	%r89, %r26, %r2;
	st.global.u32 	[%rd3+1536], %r89;
$L__BB3_43:
	add.s32 	%r98, %r98, 4;
$L__BB3_44:
	setp.eq.s32 	%p28, %r22, 0;
	@%p28 bra 	$L__BB3_54;
	setp.eq.s32 	%p29, %r22, 1;
	@%p29 bra 	$L__BB3_51;
	shl.b32 	%r90, %r98, 7;
	add.s32 	%r29, %r90, %r6;
	setp.ge.s32 	%p30, %r29, %r1;
	mul.wide.s32 	%rd22, %r29, 4;
	add.s64 	%rd4, %rd1, %rd22;
	@%p30 bra 	$L__BB3_48;
	add.s32 	%r91, %r29, %r2;
	st.global.u32 	[%rd4], %r91;
$L__BB3_48:
	add.s32 	%r30, %r29, 128;
	setp.ge.s32 	%p31, %r30, %r1;
	@%p31 bra 	$L__BB3_50;
	add.s32 	%r92, %r30, %r2;
	st.global.u32 	[%rd4+512], %r92;
$L__BB3_50:
	add.s32 	%r98, %r98, 2;
$L__BB3_51:
	and.b32  	%r93, %r40, 1;
	setp.eq.b32 	%p32, %r93, 1;
	not.pred 	%p33, %p32;
	@%p33 bra 	$L__BB3_54;
	shl.b32 	%r94, %r98, 7;
	add.s32 	%r33, %r94, %r6;
	setp.ge.s32 	%p34, %r33, %r1;
	@%p34 bra 	$L__BB3_54;
	add.s32 	%r95, %r33, %r2;
	mul.wide.s32 	%rd23, %r33, 4;
	add.s64 	%rd24, %rd1, %rd23;
	st.global.u32 	[%rd24], %r95;
$L__BB3_54:
	ret;

}
	// .globl	_ZN3cub18CUB_300001_SM_10006detail9transform16transform_kernelINS2_10policy_hubILb1EN4cuda3std3__45tupleIJN6thrust24THRUST_300001_SM_1000_NS17counting_iteratorIiNSA_11use_defaultESC_SC_EEEEEE10policy1000ElNS7_10__identityENSA_10device_ptrIiEEJSD_EEEvT0_iT1_T2_DpNS2_10kernel_argIT3_EE
.visible .entry _ZN3cub18CUB_300001_SM_10006detail9transform16transform_kernelINS2_10policy_hubILb1EN4cuda3std3__45tupleIJN6thrust24THRUST_300001_SM_1000_NS17counting_iteratorIiNSA_11use_defaultESC_SC_EEEEEE10policy1000ElNS7_10__identityENSA_10device_ptrIiEEJSD_EEEvT0_iT1_T2_DpNS2_10kernel_argIT3_EE(
	.param .u64 _ZN3cub18CUB_300001_SM_10006detail9transform16transform_kernelINS2_10policy_hubILb1EN4cuda3std3__45tupleIJN6thrust24THRUST_300001_SM_1000_NS17counting_iteratorIiNSA_11use_defaultESC_SC_EEEEEE10policy1000ElNS7_10__identityENSA_10device_ptrIiEEJSD_EEEvT0_iT1_T2_DpNS2_10kernel_argIT3_EE_param_0,
	.param .u32 _ZN3cub18CUB_300001_SM_10006detail9transform16transform_kernelINS2_10policy_hubILb1EN4cuda3std3__45tupleIJN6thrust24THRUST_300001_SM_1000_NS17counting_iteratorIiNSA_11use_defaultESC_SC_EEEEEE10policy1000ElNS7_10__identityENSA_10device_ptrIiEEJSD_EEEvT0_iT1_T2_DpNS2_10kernel_argIT3_EE_param_1,
	.param .align 1 .b8 _ZN3cub18CUB_300001_SM_10006detail9transform16transform_kernelINS2_10policy_hubILb1EN4cuda3std3__45tupleIJN6thrust24THRUST_300001_SM_1000_NS17counting_iteratorIiNSA_11use_defaultESC_SC_EEEEEE10policy1000ElNS7_10__identityENSA_10device_ptrIiEEJSD_EEEvT0_iT1_T2_DpNS2_10kernel_argIT3_EE_param_2[1],
	.param .align 8 .b8 _ZN3cub18CUB_300001_SM_10006detail9transform16transform_kernelINS2_10policy_hubILb1EN4cuda3std3__45tupleIJN6thrust24THRUST_300001_SM_1000_NS17counting_iteratorIiNSA_11use_defaultESC_SC_EEEEEE10policy1000ElNS7_10__identityENSA_10device_ptrIiEEJSD_EEEvT0_iT1_T2_DpNS2_10kernel_argIT3_EE_param_3[8],
	.param .align 8 .b8 _ZN3cub18CUB_300001_SM_10006detail9transform16transform_kernelINS2_10policy_hubILb1EN4cuda3std3__45tupleIJN6thrust24THRUST_300001_SM_1000_NS17counting_iteratorIiNSA_11use_defaultESC_SC_EEEEEE10policy1000ElNS7_10__identityENSA_10device_ptrIiEEJSD_EEEvT0_iT1_T2_DpNS2_10kernel_argIT3_EE_param_4[16]
)
.maxntid 128
{
	.reg .pred 	%p<35>;
	.reg .b32 	%r<102>;
	.reg .b64 	%rd<31>;

	ld.param.u32 	%r41, [_ZN3cub18CUB_300001_SM_10006detail9transform16transform_kernelINS2_10policy_hubILb1EN4cuda3std3__45tupleIJN6thrust24THRUST_300001_SM_1000_NS17counting_iteratorIiNSA_11use_defaultESC_SC_EEEEEE10policy1000ElNS7_10__identityENSA_10device_ptrIiEEJSD_EEEvT0_iT1_T2_DpNS2_10kernel_argIT3_EE_param_4];
	ld.param.u64 	%rd5, [_ZN3cub18CUB_300001_SM_10006detail9transform16transform_kernelINS2_10policy_hubILb1EN4cuda3std3__45tupleIJN6thrust24THRUST_300001_SM_1000_NS17counting_iteratorIiNSA_11use_defaultESC_SC_EEEEEE10policy1000ElNS7_10__identityENSA_10device_ptrIiEEJSD_EEEvT0_iT1_T2_DpNS2_10kernel_argIT3_EE_param_0];
	ld.param.u64 	%rd6, [_ZN3cub18CUB_300001_SM_10006detail9transform16transform_kernelINS2_10policy_hubILb1EN4cuda3std3__45tupleIJN6thrust24THRUST_300001_SM_1000_NS17counting_iteratorIiNSA_11use_defaultESC_SC_EEEEEE10policy1000ElNS7_10__identityENSA_10device_ptrIiEEJSD_EEEvT0_iT1_T2_DpNS2_10kernel_argIT3_EE_param_3];
	ld.param.u32 	%r40, [_ZN3cub18CUB_300001_SM_10006detail9transform16transform_kernelINS2_10policy_hubILb1EN4cuda3std3__45tupleIJN6thrust24THRUST_300001_SM_1000_NS17counting_iteratorIiNSA_11use_defaultESC_SC_EEEEEE10policy1000ElNS7_10__identityENSA_10device_ptrIiEEJSD_EEEvT0_iT1_T2_DpNS2_10kernel_argIT3_EE_param_1];
	cvta.to.global.u64 	%rd7, %rd6;
	shl.b32 	%r42, %r40, 7;
	mov.u32 	%r43, %ctaid.x;
	cvt.u64.u32 	%rd8, %r43;
	cvt.s64.s32 	%rd9, %r42;
	mul.lo.s64 	%rd10, %rd9, %rd8;
	sub.s64 	%rd11, %rd5, %rd10;
	min.s64 	%rd12, %rd11, %rd9;
	cvt.u32.u64 	%r1, %rd12;
	cvt.u32.u64 	%r44, %rd10;
	add.s32 	%r2, %r41, %r44;
	shl.b64 	%rd13, %rd10, 2;
	add.s64 	%rd1, %rd7, %rd13;
	setp.eq.s32 	%p1, %r42, %r1;
	@%p1 bra 	$L__BB4_42;
	setp.lt.s32 	%p2, %r40, 1;
	@%p2 bra 	$L__BB4_54;
	mov.u32 	%r3, %tid.x;
	and.b32  	%r4, %r40, 7;
	setp.lt.u32 	%p3, %r40, 8;
	mov.b32 	%r99, 0;
	@%p3 bra 	$L__BB4_21;
	and.b32  	%r99, %r40, 2147483640;
	mov.b32 	%r95, 0;
$L__BB4_4:
	.pragma "nounroll";
	shl.b32 	%r47, %r95, 7;
	add.s32 	%r12, %r47, %r3;
	setp.ge.s32 	%p4, %r12, %r1;
	@%p4 bra 	$L__BB4_6;
	add.s32 	%r48, %r12, %r2;
	mul.wide.u32 	%rd14, %r12, 4;
	add.s64 	%rd15, %rd1, %rd14;
	st.global.u32 	[%rd15], %r48;
$L__BB4_6:
	add.s32 	%r13, %r12, 128;
	setp.ge.s32 	%p5, %r13, %r1;
	mul.wide.s32 	%rd16, %r13, 4;
	add.s64 	%rd2, %rd1, %rd16;
	@%p5 bra 	$L__BB4_8;
	add.s32 	%r49, %r13, %r2;
	st.global.u32 	[%rd2], %r49;
$L__BB4_8:
	add.s32 	%r14, %r12, 256;
	setp.ge.s32 	%p6, %r14, %r1;
	@%p6 bra 	$L__BB4_10;
	add.s32 	%r50, %r14, %r2;
	st.global.u32 	[%rd2+512], %r50;
$L__BB4_10:
	add.s32 	%r15, %r12, 384;
	setp.ge.s32 	%p7, %r15, %r1;
	@%p7 bra 	$L__BB4_12;
	add.s32 	%r51, %r15, %r2;
	st.global.u32 	[%rd2+1024], %r51;
$L__BB4_12:
	add.s32 	%r16, %r12, 512;
	setp.ge.s32 	%p8, %r16, %r1;
	@%p8 bra 	$L__BB4_14;
	add.s32 	%r52, %r16, %r2;
	st.global.u32 	[%rd2+1536], %r52;
$L__BB4_14:
	add.s32 	%r17, %r12, 640;
	setp.ge.s32 	%p9, %r17, %r1;
	@%p9 bra 	$L__BB4_16;
	add.s32 	%r53, %r17, %r2;
	st.global.u32 	[%rd2+2048], %r53;
$L__BB4_16:
	add.s32 	%r18, %r12, 768;
	setp.ge.s32 	%p10, %r18, %r1;
	@%p10 bra 	$L__BB4_18;
	add.s32 	%r54, %r18, %r2;
	st.global.u32 	[%rd2+2560], %r54;
$L__BB4_18:
	add.s32 	%r19, %r12, 896;
	setp.ge.s32 	%p11, %r19, %r1;
	@%p11 bra 	$L__BB4_20;
	add.s32 	%r55, %r19, %r2;
	st.global.u32 	[%rd2+3072], %r55;
$L__BB4_20:
	add.s32 	%r95, %r95, 8;
	setp.eq.s32 	%p12, %r95, %r99;
	@%p12 bra 	$L__BB4_21;
	bra.uni 	$L__BB4_4;
$L__BB4_21:
	setp.eq.s32 	%p13, %r4, 0;
	@%p13 bra 	$L__BB4_54;
	and.b32  	%r28, %r40, 3;
	setp.lt.u32 	%p14, %r4, 4;
	@%p14 bra 	$L__BB4_32;
	shl.b32 	%r56, %r99, 7;
	add.s32 	%r29, %r56, %r3;
	setp.ge.s32 	%p15, %r29, %r1;
	mul.wide.s32 	%rd17, %r29, 4;
	add.s64 	%rd3, %rd1, %rd17;
	@%p15 bra 	$L__BB4_25;
	add.s32 	%r57, %r29, %r2;
	st.global.u32 	[%rd3], %r57;
$L__BB4_25:
	add.s32 	%r30, %r29, 128;
	setp.ge.s32 	%p16, %r30, %r1;
	@%p16 bra 	$L__BB4_27;
	add.s32 	%r58, %r30, %r2;
	st.global.u32 	[%rd3+512], %r58;
$L__BB4_27:
	add.s32 	%r31, %r29, 256;
	setp.ge.s32 	%p17, %r31, %r1;
	@%p17 bra 	$L__BB4_29;
	add.s32 	%r59, %r31, %r2;
	st.global.u32 	[%rd3+1024], %r59;
$L__BB4_29:
	add.s32 	%r32, %r29, 384;
	setp.ge.s32 	%p18, %r32, %r1;
	@%p18 bra 	$L__BB4_31;
	add.s32 	%r60, %r32, %r2;
	st.global.u32 	[%rd3+1536], %r60;
$L__BB4_31:
	add.s32 	%r99, %r99, 4;
$L__BB4_32:
	setp.eq.s32 	%p19, %r28, 0;
	@%p19 bra 	$L__BB4_54;
	setp.eq.s32 	%p20, %r28, 1;
	@%p20 bra 	$L__BB4_39;
	shl.b32 	%r61, %r99, 7;
	add.s32 	%r35, %r61, %r3;
	setp.ge.s32 	%p21, %r35, %r1;
	mul.wide.s32 	%rd18, %r35, 4;
	add.s64 	%rd4, %rd1, %rd18;
	@%p21 bra 	$L__BB4_36;
	add.s32 	%r62, %r35, %r2;
	st.global.u32 	[%rd4], %r62;
$L__BB4_36:
	add.s32 	%r36, %r35, 128;
	setp.ge.s32 	%p22, %r36, %r1;
	@%p22 bra 	$L__BB4_38;
	add.s32 	%r63, %r36, %r2;
	st.global.u32 	[%rd4+512], %r63;
$L__BB4_38:
	add.s32 	%r99, %r99, 2;
$L__BB4_39:
	and.b32  	%r64, %r40, 1;
	setp.eq.b32 	%p23, %r64, 1;
	not.pred 	%p24, %p23;
	@%p24 bra 	$L__BB4_54;
	shl.b32 	%r65, %r99, 7;
	add.s32 	%r39, %r65, %r3;
	setp.ge.s32 	%p25, %r39, %r1;
	@%p25 bra 	$L__BB4_54;
	add.s32 	%r66, %r39, %r2;
	mul.wide.s32 	%rd19, %r39, 4;
	add.s64 	%rd20, %rd1, %rd19;
	st.global.u32 	[%rd20], %r66;
	bra.uni 	$L__BB4_54;
$L__BB4_42:
	setp.lt.s32 	%p26, %r40, 1;
	@%p26 bra 	$L__BB4_54;
	mov.u32 	%r6, %tid.x;
	and.b32  	%r7, %r40, 7;
	setp.lt.u32 	%p27, %r40, 8;
	mov.b32 	%r97, 0;
	@%p27 bra 	$L__BB4_46;
	and.b32  	%r97, %r40, 2147483640;
	mov.b32 	%r94, 0;
$L__BB4_45:
	.pragma "nounroll";
	shl.b32 	%r69, %r94, 7;
	add.s32 	%r70, %r69, %r6;
	add.s32 	%r71, %r70, %r2;
	mul.wide.u32 	%rd21, %r70, 4;
	add.s64 	%rd22, %rd1, %rd21;
	st.global.u32 	[%rd22], %r71;
	add.s32 	%r72, %r70, 128;
	add.s32 	%r73, %r71, 128;
	mul.wide.s32 	%rd23, %r72, 4;
	add.s64 	%rd24, %rd1, %rd23;
	st.global.u32 	[%rd24], %r73;
	add.s32 	%r74, %r71, 256;
	st.global.u32 	[%rd24+512], %r74;
	add.s32 	%r75, %r71, 384;
	st.global.u32 	[%rd24+1024], %r75;
	add.s32 	%r76, %r71, 512;
	st.global.u32 	[%rd24+1536], %r76;
	add.s32 	%r77, %r71, 640;
	st.global.u32 	[%rd24+2048], %r77;
	add.s32 	%r78, %r71, 768;
	st.global.u32 	[%rd24+2560], %r78;
	add.s32 	%r79, %r71, 896;
	st.global.u32 	[%rd24+3072], %r79;
	add.s32 	%r94, %r94, 8;
	setp.eq.s32 	%p28, %r94, %r97;
	@%p28 bra 	$L__BB4_46;
	bra.uni 	$L__BB4_45;
$L__BB4_46:
	setp.eq.s32 	%p29, %r7, 0;
	@%p29 bra 	$L__BB4_54;
	and.b32  	%r22, %r40, 3;
	setp.lt.u32 	%p30, %r7, 4;
	@%p30 bra 	$L__BB4_49;
	shl.b32 	%r80, %r97, 7;
	add.s32 	%r81, %r80, %r6;
	add.s32 	%r82, %r81, %r2;
	mul.wide.s32 	%rd25, %r81, 4;
	add.s64 	%rd26, %rd1, %rd25;
	st.global.u32 	[%rd26], %r82;
	add.s32 	%r83, %r82, 128;
	st.global.u32 	[%rd26+512], %r83;
	add.s32 	%r84, %r82, 256;
	st.global.u32 	[%rd26+1024], %r84;
	add.s32 	%r85, %r82, 384;
	st.global.u32 	[%rd26+1536], %r85;
	add.s32 	%r97, %r97, 4;
$L__BB4_49:
	setp.eq.s32 	%p31, %r22, 0;
	@%p31 bra 	$L__BB4_54;
	setp.eq.s32 	%p32, %r22, 1;
	@%p32 bra 	$L__BB4_52;
	shl.b32 	%r86, %r97, 7;
	add.s32 	%r87, %r86, %r6;
	add.s32 	%r88, %r87, %r2;
	mul.wide.s32 	%rd27, %r87, 4;
	add.s64 	%rd28, %rd1, %rd27;
	st.global.u32 	[%rd28], %r88;
	add.s32 	%r89, %r88, 128;
	st.global.u32 	[%rd28+512], %r89;
	add.s32 	%r97, %r97, 2;
$L__BB4_52:
	and.b32  	%r90, %r40, 1;
	setp.eq.b32 	%p33, %r90, 1;
	not.pred 	%p34, %p33;
	@%p34 bra 	$L__BB4_54;
	shl.b32 	%r91, %r97, 7;
	add.s32 	%r92, %r91, %r6;
	add.s32 	%r93, %r92, %r2;
	mul.wide.s32 	%rd29, %r92, 4;
	add.s64 	%rd30, %rd1, %rd29;
	st.global.u32 	[%rd30], %r93;
$L__BB4_54:
	ret;

}


// ===== COMPILED SASS (sm_100) =====

	.target	sm_100

	.elftype	@"ET_EXEC"


//--------------------- .note.nv.tkinfo           --------------------------
	.section	.note.nv.tkinfo,"",@"SHT_NOTE"
	.sectionflags	@"SHF_NOTE_NV_TKINFO"
	.tkinfo
        /*0018*/ 	.word	0x00000002
        /*0030*/ 	.string	""
        /*0030*/ 	.string	"ptxas"
        /*0030*/ 	.string	"Cuda compilation tools, release 13.0, V13.0.88"
        /*0030*/ 	.string	"Build cuda_13.0.r13.0/compiler.36424714_0"
        /*0030*/ 	.string	"-arch sm_100 -m 64 "



//--------------------- .note.nv.cuinfo           --------------------------
	.section	.note.nv.cuinfo,"",@"SHT_NOTE"
	.sectionflags	@"SHF_NOTE_NV_CUINFO"
        /*0018*/ 	.short	0x0002
        /*001a*/ 	.short	0x0064
        /*001c*/ 	.short	0x0082
	.zero		2


//--------------------- .nv.info                  --------------------------
	.section	.nv.info,"",@"SHT_CUDA_INFO"
	.align	4


	//----- nvinfo : EIATTR_REGCOUNT
	.align		4
        /*0000*/ 	.byte	0x04, 0x2f
        /*0002*/ 	.short	(.L_46 - .L_45)
	.align		4
.L_45:
        /*0004*/ 	.word	index@(_Z17reduction1_kernelIiEvPKT_PS0_)
        /*0008*/ 	.word	0x0000000a


	//----- nvinfo : EIATTR_FRAME_SIZE
	.align		4
.L_46:
        /*000c*/ 	.byte	0x04, 0x11
        /*000e*/ 	.short	(.L_48 - .L_47)
	.align		4
.L_47:
        /*0010*/ 	.word	index@(_Z17reduction1_kernelIiEvPKT_PS0_)
        /*0014*/ 	.word	0x00000000


	//----- nvinfo : EIATTR_REGCOUNT
	.align		4
.L_48:
        /*0018*/ 	.byte	0x04, 0x2f
        /*001a*/ 	.short	(.L_50 - .L_49)
	.align		4
.L_49:
        /*001c*/ 	.word	index@(_ZN3cub18CUB_300001_SM_10006detail11EmptyKernelIvEEvv)
        /*0020*/ 	.word	0x00000004


	//----- nvinfo : EIATTR_FRAME_SIZE
	.align		4
.L_50:
        /*0024*/ 	.byte	0x04, 0x11
        /*0026*/ 	.short	(.L_52 - .L_51)
	.align		4
.L_51:
        /*0028*/ 	.word	index@(_ZN3cub18CUB_300001_SM_10006detail11EmptyKernelIvEEvv)
        /*002c*/ 	.word	0x00000000


	//----- nvinfo : EIATTR_REGCOUNT
	.align		4
.L_52:
        /*0030*/ 	.byte	0x04, 0x2f
        /*0032*/ 	.short	(.L_54 - .L_53)
	.align		4
.L_53:
        /*0034*/ 	.word	index@(_ZN3cub18CUB_300001_SM_10006detail8for_each13static_kernelINS2_12policy_hub_t12policy_500_tEmN6thrust24THRUST_300001_SM_1000_NS8cuda_cub20__uninitialized_fill7functorINS7_10device_ptrIiEEiEEEEvT0_T1_)
        /*0038*/ 	.word	0x00000008


	//----- nvinfo : EIATTR_FRAME_SIZE
	.align		4
.L_54:
        /*003c*/ 	.byte	0x04, 0x11
        /*003e*/ 	.short	(.L_56 - .L_55)
	.align		4
.L_55:
        /*0040*/ 	.word	index@(_ZN3cub18CUB_300001_SM_10006detail8for_each13static_kernelINS2_12policy_hub_t12policy_500_tEmN6thrust24THRUST_300001_SM_1000_NS8cuda_cub20__uninitialized_fill7functorINS7_10device_ptrIiEEiEEEEvT0_T1_)
        /*0044*/ 	.word	0x00000000


	//----- nvinfo : EIATTR_REGCOUNT
	.align		4
.L_56:
        /*0048*/ 	.byte	0x04, 0x2f
        /*004a*/ 	.short	(.L_58 - .L_57)
	.align		4
.L_57:
        /*004c*/ 	.word	index@(_ZN3cub18CUB_300001_SM_10006detail9transform16transform_kernelINS2_10policy_hubILb1EN4cuda3std3__45tupleIJN6thrust24THRUST_300001_SM_1000_NS17counting_iteratorIiNSA_11use_defaultESC_SC_EEEEEE10policy1000EiNS7_10__identityENSA_10device_ptrIiEEJSD_EEEvT0_iT1_T2_DpNS2_10kernel_argIT3_EE)
        /*0050*/ 	.word	0x00000020


	//----- nvinfo : EIATTR_FRAME_SIZE
	.align		4
.L_58:
        /*0054*/ 	.byte	0x04, 0x11
        /*0056*/ 	.short	(.L_60 - .L_59)
	.align		4
.L_59:
        /*0058*/ 	.word	index@(_ZN3cub18CUB_300001_SM_10006detail9transform16transform_kernelINS2_10policy_hubILb1EN4cuda3std3__45tupleIJN6thrust24THRUST_300001_SM_1000_NS17counting_iteratorIiNSA_11use_defaultESC_SC_EEEEEE10policy1000EiNS7_10__identityENSA_10device_ptrIiEEJSD_EEEvT0_iT1_T2_DpNS2_10kernel_argIT3_EE)
        /*005c*/ 	.word	0x00000000


	//----- nvinfo : EIATTR_REGCOUNT
	.align		4
.L_60:
        /*0060*/ 	.byte	0x04, 0x2f
        /*0062*/ 	.short	(.L_62 - .L_61)
	.align		4
.L_61:
        /*0064*/ 	.word	index@(_ZN3cub18CUB_300001_SM_10006detail9transform16transform_kernelINS2_10policy_hubILb1EN4cuda3std3__45tupleIJN6thrust24THRUST_300001_SM_1000_NS17counting_iteratorIiNSA_11use_defaultESC_SC_EEEEEE10policy1000ElNS7_10__identityENSA_10device_ptrIiEEJSD_EEEvT0_iT1_T2_DpNS2_10kernel_argIT3_EE)
        /*0068*/ 	.word	0x0000001e


	//----- nvinfo : EIATTR_FRAME_SIZE
	.align		4
.L_62:
        /*006c*/ 	.byte	0x04, 0x11
        /*006e*/ 	.short	(.L_64 - .L_63)
	.align		4
.L_63:
        /*0070*/ 	.word	index@(_ZN3cub18CUB_300001_SM_10006detail9transform16transform_kernelINS2_10policy_hubILb1EN4cuda3std3__45tupleIJN6thrust24THRUST_300001_SM_1000_NS17counting_iteratorIiNSA_11use_defaultESC_SC_EEEEEE10policy1000ElNS7_10__identityENSA_10device_ptrIiEEJSD_EEEvT0_iT1_T2_DpNS2_10kernel_argIT3_EE)
        /*0074*/ 	.word	0x00000000


	//----- nvinfo : EIATTR_MIN_STACK_SIZE
	.align		4
.L_64:
        /*0078*/ 	.byte	0x04, 0x12
        /*007a*/ 	.short	(.L_66 - .L_65)
	.align		4
.L_65:
        /*007c*/ 	.word	index@(_ZN3cub18CUB_300001_SM_10006detail9transform16transform_kernelINS2_10policy_hubILb1EN4cuda3std3__45tupleIJN6thrust24THRUST_300001_SM_1000_NS17counting_iteratorIiNSA_11use_defaultESC_SC_EEEEEE10policy1000ElNS7_10__identityENSA_10device_ptrIiEEJSD_EEEvT0_iT1_T2_DpNS2_10kernel_argIT3_EE)
        /*0080*/ 	.word	0x00000000


	//----- nvinfo : EIATTR_MIN_STACK_SIZE
	.align		4
.L_66:
        /*0084*/ 	.byte	0x04, 0x12
        /*0086*/ 	.short	(.L_68 - .L_67)
	.align		4
.L_67:
        /*0088*/ 	.word	index@(_ZN3cub18CUB_300001_SM_10006detail9transform16transform_kernelINS2_10policy_hubILb1EN4cuda3std3__45tupleIJN6thrust24THRUST_300001_SM_1000_NS17counting_iteratorIiNSA_11use_defaultESC_SC_EEEEEE10policy1000EiNS7_10__identityENSA_10device_ptrIiEEJSD_EEEvT0_iT1_T2_DpNS2_10kernel_argIT3_EE)
        /*008c*/ 	.word	0x00000000


	//----- nvinfo : EIATTR_MIN_STACK_SIZE
	.align		4
.L_68:
        /*0090*/ 	.byte	0x04, 0x12
        /*0092*/ 	.short	(.L_70 - .L_69)
	.align		4
.L_69:
        /*0094*/ 	.word	index@(_ZN3cub18CUB_300001_SM_10006detail8for_each13static_kernelINS2_12policy_hub_t12policy_500_tEmN6thrust24THRUST_300001_SM_1000_NS8cuda_cub20__uninitialized_fill7functorINS7_10device_ptrIiEEiEEEEvT0_T1_)
        /*0098*/ 	.word	0x00000000


	//----- nvinfo : EIATTR_MIN_STACK_SIZE
	.align		4
.L_70:
        /*009c*/ 	.byte	0x04, 0x12
        /*009e*/ 	.short	(.L_72 - .L_71)
	.align		4
.L_71:
        /*00a0*/ 	.word	index@(_ZN3cub18CUB_300001_SM_10006detail11EmptyKernelIvEEvv)
        /*00a4*/ 	.word	0x00000000


	//----- nvinfo : EIATTR_MIN_STACK_SIZE
	.align		4
.L_72:
        /*00a8*/ 	.byte	0x04, 0x12
        /*00aa*/ 	.short	(.L_74 - .L_73)
	.align		4
.L_73:
        /*00ac*/ 	.word	index@(_Z17reduction1_kernelIiEvPKT_PS0_)
        /*00b0*/ 	.word	0x00000000
.L_74:


//--------------------- .nv.compat                --------------------------
	.section	.nv.compat,"",@"SHT_CUDA_COMPAT_INFO"
	.align	4
        /*0000*/ 	.byte	0x02, 0x09, 0x00, 0x00, 0x02, 0x02, 0x01, 0x00, 0x02, 0x05, 0x05, 0x00, 0x03, 0x07, 0x01, 0x01
        /*0010*/ 	.byte	0x02, 0x03, 0x00, 0x00, 0x02, 0x06, 0x01, 0x00, 0x04, 0x0b, 0x08, 0x00, 0x09, 0x00, 0x00, 0x00
        /*0020*/ 	.byte	0x00, 0x00, 0x00, 0x00


//--------------------- .nv.info._ZN3cub18CUB_300001_SM_10006detail9transform16transform_kernelINS2_10policy_hubILb1EN4cuda3std3__45tupleIJN6thrust24THRUST_300001_SM_1000_NS17counting_iteratorIiNSA_11use_defaultESC_SC_EEEEEE10policy1000ElNS7_10__identityENSA_10device_ptrIiEEJSD_EEEvT0_iT1_T2_DpNS2_10kernel_argIT3_EE --------------------------
	.section	.nv.info._ZN3cub18CUB_300001_SM_10006detail9transform16transform_kernelINS2_10policy_hubILb1EN4cuda3std3__45tupleIJN6thrust24THRUST_300001_SM_1000_NS17counting_iteratorIiNSA_11use_defaultESC_SC_EEEEEE10policy1000ElNS7_10__identityENSA_10device_ptrIiEEJSD_EEEvT0_iT1_T2_DpNS2_10kernel_argIT3_EE,"",@"SHT_CUDA_INFO"
	.sectionflags	@""
	.align	4


	//----- nvinfo : EIATTR_CUDA_API_VERSION
	.align		4
        /*0000*/ 	.byte	0x04, 0x37
        /*0002*/ 	.short	(.L_76 - .L_75)
.L_75:
        /*0004*/ 	.word	0x00000082


	//----- nvinfo : EIATTR_KPARAM_INFO
	.align		4
.L_76:
        /*0008*/ 	.byte	0x04, 0x17
        /*000a*/ 	.short	(.L_78 - .L_77)
.L_77:
        /*000c*/ 	.word	0x00000000
        /*0010*/ 	.short	0x0004
        /*0012*/ 	.short	0x0018
        /*0014*/ 	.byte	0x00, 0xf0, 0x41, 0x00


	//----- nvinfo : EIATTR_KPARAM_INFO
	.align		4
.L_78:
        /*0018*/ 	.byte	0x04, 0x17
        /*001a*/ 	.short	(.L_80 - .L_79)
.L_79:
        /*001c*/ 	.word	0x00000000
        /*0020*/ 	.short	0x0003
        /*0022*/ 	.short	0x0010
        /*0024*/ 	.byte	0x00, 0xf0, 0x21, 0x00


	//----- nvinfo : EIATTR_KPARAM_INFO
	.align		4
.L_80:
        /*0028*/ 	.byte	0x04, 0x17
        /*002a*/ 	.short	(.L_82 - .L_81)
.L_81:
        /*002c*/ 	.word	0x00000000
        /*0030*/ 	.short	0x0002
        /*0032*/ 	.short	0x000c
        /*0034*/ 	.byte	0x00, 0xf0, 0x05, 0x00


	//----- nvinfo : EIATTR_KPARAM_INFO
	.align		4
.L_82:
        /*0038*/ 	.byte	0x04, 0x17
        /*003a*/ 	.short	(.L_84 - .L_83)
.L_83:
        /*003c*/ 	.word	0x00000000
        /*0040*/ 	.short	0x0001
        /*0042*/ 	.short	0x0008
        /*0044*/ 	.byte	0x00, 0xf0, 0x11, 0x00


	//----- nvinfo : EIATTR_KPARAM_INFO
	.align		4
.L_84:
        /*0048*/ 	.byte	0x04, 0x17
        /*004a*/ 	.short	(.L_86 - .L_85)
.L_85:
        /*004c*/ 	.word	0x00000000
        /*0050*/ 	.short	0x0000
        /*0052*/ 	.short	0x0000
        /*0054*/ 	.byte	0x00, 0xf0, 0x21, 0x00


	//----- nvinfo : EIATTR_SPARSE_MMA_MASK
	.align		4
.L_86:
        /*0058*/ 	.byte	0x03, 0x50
        /*005a*/ 	.short	0x0000


	//----- nvinfo : EIATTR_MAXREG_COUNT
	.align		4
        /*005c*/ 	.byte	0x03, 0x1b
        /*005e*/ 	.short	0x00ff


	//----- nvinfo : EIATTR_MERCURY_ISA_VERSION
	.align		4
        /*0060*/ 	.byte	0x03, 0x5f
        /*0062*/ 	.short	0x0101


	//----- nvinfo : EIATTR_VRC_CTA_INIT_COUNT
	.align		4
        /*0064*/ 	.byte	0x02, 0x4a
	.zero		1
	.zero		1


	//----- nvinfo : EIATTR_EXIT_INSTR_OFFSETS
	.align		4
        /*0068*/ 	.byte	0x04, 0x1c
        /*006a*/ 	.short	(.L_88 - .L_87)


	//   ....[0]....
.L_87:
        /*006c*/ 	.word	0x00000170


	//   ....[1]....
        /*0070*/ 	.word	0x00000680


	//   ....[2]....
        /*0074*/ 	.word	0x00000800


	//   ....[3]....
        /*0078*/ 	.word	0x000008f0


	//   ....[4]....
        /*007c*/ 	.word	0x00000920


	//   ....[5]....
        /*0080*/ 	.word	0x00000960


	//   ....[6]....
        /*0084*/ 	.word	0x00000980


	//   ....[7]....
        /*0088*/ 	.word	0x00000b80


	//   ....[8]....
        /*008c*/ 	.word	0x00000c80


	//   ....[9]....
        /*0090*/ 	.word	0x00000d40


	//   ....[10]....
        /*0094*/ 	.word	0x00000d90


	//----- nvinfo : EIATTR_MAX_THREADS
	.align		4
.L_88:
        /*0098*/ 	.byte	0x04, 0x05
        /*009a*/ 	.short	(.L_90 - .L_89)
.L_89:
        /*009c*/ 	.word	0x00000080
        /*00a0*/ 	.word	0x00000001
        /*00a4*/ 	.word	0x00000001


	//----- nvinfo : EIATTR_CBANK_PARAM_SIZE
	.align		4
.L_90:
        /*00a8*/ 	.byte	0x03, 0x19
        /*00aa*/ 	.short	0x0028


	//----- nvinfo : EIATTR_PARAM_CBANK
	.align		4
        /*00ac*/ 	.byte	0x04, 0x0a
        /*00ae*/ 	.short	(.L_92 - .L_91)
	.align		4
.L_91:
        /*00b0*/ 	.word	index@(.nv.constant0._ZN3cub18CUB_300001_SM_10006detail9transform16transform_kernelINS2_10policy_hubILb1EN4cuda3std3__45tupleIJN6thrust24THRUST_300001_SM_1000_NS17counting_iteratorIiNSA_11use_defaultESC_SC_EEEEEE10policy1000ElNS7_10__identityENSA_10device_ptrIiEEJSD_EEEvT0_iT1_T2_DpNS2_10kernel_argIT3_EE)
        /*00b4*/ 	.short	0x0380
        /*00b6*/ 	.short	0x0028


	//----- nvinfo : EIATTR_SW_WAR
	.align		4
.L_92:
        /*00b8*/ 	.byte	0x04, 0x36
        /*00ba*/ 	.short	(.L_94 - .L_93)
.L_93:
        /*00bc*/ 	.word	0x00000008
.L_94:


//--------------------- .nv.info._ZN3cub18CUB_300001_SM_10006detail9transform16transform_kernelINS2_10policy_hubILb1EN4cuda3std3__45tupleIJN6thrust24THRUST_300001_SM_1000_NS17counting_iteratorIiNSA_11use_defaultESC_SC_EEEEEE10policy1000EiNS7_10__identityENSA_10device_ptrIiEEJSD_EEEvT0_iT1_T2_DpNS2_10kernel_argIT3_EE --------------------------
	.section	.nv.info._ZN3cub18CUB_300001_SM_10006detail9transform16transform_kernelINS2_10policy_hubILb1EN4cuda3std3__45tupleIJN6thrust24THRUST_300001_SM_1000_NS17counting_iteratorIiNSA_11use_defaultESC_SC_EEEEEE10policy1000EiNS7_10__identityENSA_10device_ptrIiEEJSD_EEEvT0_iT1_T2_DpNS2_10kernel_argIT3_EE,"",@"SHT_CUDA_INFO"
	.sectionflags	@""
	.align	4


	//----- nvinfo : EIATTR_CUDA_API_VERSION
	.align		4
        /*0000*/ 	.byte	0x04, 0x37
        /*0002*/ 	.short	(.L_96 - .L_95)
.L_95:
        /*0004*/ 	.word	0x00000082


	//----- nvinfo : EIATTR_KPARAM_INFO
	.align		4
.L_96:
        /*0008*/ 	.byte	0x04, 0x17
        /*000a*/ 	.short	(.L_98 - .L_97)
.L_97:
        /*000c*/ 	.word	0x00000000
        /*0010*/ 	.short	0x0004
        /*0012*/ 	.short	0x0018
        /*0014*/ 	.byte	0x00, 0xf0, 0x41, 0x00


	//----- nvinfo : EIATTR_KPARAM_INFO
	.align		4
.L_98:
        /*0018*/ 	.byte	0x04, 0x17
        /*001a*/ 	.short	(.L_100 - .L_99)
.L_99:
        /*001c*/ 	.word	0x00000000
        /*0020*/ 	.short	0x0003
        /*0022*/ 	.short	0x0010
        /*0024*/ 	.byte	0x00, 0xf0, 0x21, 0x00


	//----- nvinfo : EIATTR_KPARAM_INFO
	.align		4
.L_100:
        /*0028*/ 	.byte	0x04, 0x17
        /*002a*/ 	.short	(.L_102 - .L_101)
.L_101:
        /*002c*/ 	.word	0x00000000
        /*0030*/ 	.short	0x0002
        /*0032*/ 	.short	0x0008
        /*0034*/ 	.byte	0x00, 0xf0, 0x05, 0x00


	//----- nvinfo : EIATTR_KPARAM_INFO
	.align		4
.L_102:
        /*0038*/ 	.byte	0x04, 0x17
        /*003a*/ 	.short	(.L_104 - .L_103)
.L_103:
        /*003c*/ 	.word	0x00000000
        /*0040*/ 	.short	0x0001
        /*0042*/ 	.short	0x0004
        /*0044*/ 	.byte	0x00, 0xf0, 0x11, 0x00


	//----- nvinfo : EIATTR_KPARAM_INFO
	.align		4
.L_104:
        /*0048*/ 	.byte	0x04, 0x17
        /*004a*/ 	.short	(.L_106 - .L_105)
.L_105:
        /*004c*/ 	.word	0x00000000
        /*0050*/ 	.short	0x0000
        /*0052*/ 	.short	0x0000
        /*0054*/ 	.byte	0x00, 0xf0, 0x11, 0x00


	//----- nvinfo : EIATTR_SPARSE_MMA_MASK
	.align		4
.L_106:
        /*0058*/ 	.byte	0x03, 0x50
        /*005a*/ 	.short	0x0000


	//----- nvinfo : EIATTR_MAXREG_COUNT
	.align		4
        /*005c*/ 	.byte	0x03, 0x1b
        /*005e*/ 	.short	0x00ff


	//----- nvinfo : EIATTR_MERCURY_ISA_VERSION
	.align		4
        /*0060*/ 	.byte	0x03, 0x5f
        /*0062*/ 	.short	0x0101


	//----- nvinfo : EIATTR_VRC_CTA_INIT_COUNT
	.align		4
        /*0064*/ 	.byte	0x02, 0x4a
	.zero		1
	.zero		1


	//----- nvinfo : EIATTR_EXIT_INSTR_OFFSETS
	.align		4
        /*0068*/ 	.byte	0x04, 0x1c
        /*006a*/ 	.short	(.L_108 - .L_107)


	//   ....[0]....
.L_107:
        /*006c*/ 	.word	0x000000f0


	//   ....[1]....
        /*0070*/ 	.word	0x000002f0


	//   ....[2]....
        /*0074*/ 	.word	0x00000400


	//   ....[3]....
        /*0078*/ 	.word	0x000004c0


	//   ....[4]....
        /*007c*/ 	.word	0x00000510


	//   ....[5]....
        /*0080*/ 	.word	0x00000530


	//   ....[6]....
        /*0084*/ 	.word	0x00000810


	//   ....[7]....
        /*0088*/ 	.word	0x00000990


	//   ....[8]....
        /*008c*/ 	.word	0x00000a80


	//   ....[9]....
        /*0090*/ 	.word	0x00000ab0


	//   ....[10]....
        /*0094*/ 	.word	0x00000af0


	//----- nvinfo : EIATTR_MAX_THREADS
	.align		4
.L_108:
        /*0098*/ 	.byte	0x04, 0x05
        /*009a*/ 	.short	(.L_110 - .L_109)
.L_109:
        /*009c*/ 	.word	0x00000080
        /*00a0*/ 	.word	0x00000001
        /*00a4*/ 	.word	0x00000001


	//----- nvinfo : EIATTR_CBANK_PARAM_SIZE
	.align		4
.L_110:
        /*00a8*/ 	.byte	0x03, 0x19
        /*00aa*/ 	.short	0x0028


	//----- nvinfo : EIATTR_PARAM_CBANK
	.align		4
        /*00ac*/ 	.byte	0x04, 0x0a
        /*00ae*/ 	.short	(.L_112 - .L_111)
	.align		4
.L_111:
        /*00b0*/ 	.word	index@(.nv.constant0._ZN3cub18CUB_300001_SM_10006detail9transform16transform_kernelINS2_10policy_hubILb1EN4cuda3std3__45tupleIJN6thrust24THRUST_300001_SM_1000_NS17counting_iteratorIiNSA_11use_defaultESC_SC_EEEEEE10policy1000EiNS7_10__identityENSA_10device_ptrIiEEJSD_EEEvT0_iT1_T2_DpNS2_10kernel_argIT3_EE)
        /*00b4*/ 	.short	0x0380
        /*00b6*/ 	.short	0x0028


	//----- nvinfo : EIATTR_SW_WAR
	.align		4
.L_112:
        /*00b8*/ 	.byte	0x04, 0x36
        /*00ba*/ 	.short	(.L_114 - .L_113)
.L_113:
        /*00bc*/ 	.word	0x00000008
.L_114:


//--------------------- .nv.info._ZN3cub18CUB_300001_SM_10006detail8for_each13static_kernelINS2_12policy_hub_t12policy_500_tEmN6thrust24THRUST_300001_SM_1000_NS8cuda_cub20__uninitialized_fill7functorINS7_10device_ptrIiEEiEEEEvT0_T1_ --------------------------
	.section	.nv.info._ZN3cub18CUB_300001_SM_10006detail8for_each13static_kernelINS2_12policy_hub_t12policy_500_tEmN6thrust24THRUST_300001_SM_1000_NS8cuda_cub20__uninitialized_fill7functorINS7_10device_ptrIiEEiEEEEvT0_T1_,"",@"SHT_CUDA_INFO"
	.sectionflags	@""
	.align	4


	//----- nvinfo : EIATTR_CUDA_API_VERSION
	.align		4
        /*0000*/ 	.byte	0x04, 0x37
        /*0002*/ 	.short	(.L_116 - .L_115)
.L_115:
        /*0004*/ 	.word	0x00000082


	//----- nvinfo : EIATTR_KPARAM_INFO
	.align		4
.L_116:
        /*0008*/ 	.byte	0x04, 0x17
        /*000a*/ 	.short	(.L_118 - .L_117)
.L_117:
        /*000c*/ 	.word	0x00000000
        /*0010*/ 	.short	0x0001
        /*0012*/ 	.short	0x0008
        /*0014*/ 	.byte	0x00, 0xf0, 0x41, 0x00


	//----- nvinfo : EIATTR_KPARAM_INFO
	.align		4
.L_118:
        /*0018*/ 	.byte	0x04, 0x17
        /*001a*/ 	.short	(.L_120 - .L_119)
.L_119:
        /*001c*/ 	.word	0x00000000
        /*0020*/ 	.short	0x0000
        /*0022*/ 	.short	0x0000
        /*0024*/ 	.byte	0x00, 0xf0, 0x21, 0x00


	//----- nvinfo : EIATTR_SPARSE_MMA_MASK
	.align		4
.L_120:
        /*0028*/ 	.byte	0x03, 0x50
        /*002a*/ 	.short	0x0000


	//----- nvinfo : EIATTR_MAXREG_COUNT
	.align		4
        /*002c*/ 	.byte	0x03, 0x1b
        /*002e*/ 	.short	0x00ff


	//----- nvinfo : EIATTR_MERCURY_ISA_VERSION
	.align		4
        /*0030*/ 	.byte	0x03, 0x5f
        /*0032*/ 	.short	0x0101


	//----- nvinfo : EIATTR_VRC_CTA_INIT_COUNT
	.align		4
        /*0034*/ 	.byte	0x02, 0x4a
	.zero		1
	.zero		1


	//----- nvinfo : EIATTR_EXIT_INSTR_OFFSETS
	.align		4
        /*0038*/ 	.byte	0x04, 0x1c
        /*003a*/ 	.short	(.L_122 - .L_121)


	//   ....[0]....
.L_121:
        /*003c*/ 	.word	0x00000130


	//   ....[1]....
        /*0040*/ 	.word	0x00000230


	//   ....[2]....
        /*0044*/ 	.word	0x00000260


	//----- nvinfo : EIATTR_MAX_THREADS
	.align		4
.L_122:
        /*0048*/ 	.byte	0x04, 0x05
        /*004a*/ 	.short	(.L_124 - .L_123)
.L_123:
        /*004c*/ 	.word	0x00000100
        /*0050*/ 	.word	0x00000001
        /*0054*/ 	.word	0x00000001


	//----- nvinfo : EIATTR_CBANK_PARAM_SIZE
	.align		4
.L_124:
        /*0058*/ 	.byte	0x03, 0x19
        /*005a*/ 	.short	0x0018


	//----- nvinfo : EIATTR_PARAM_CBANK
	.align		4
        /*005c*/ 	.byte	0x04, 0x0a
        /*005e*/ 	.short	(.L_126 - .L_125)
	.align		4
.L_125:
        /*0060*/ 	.word	index@(.nv.constant0._ZN3cub18CUB_300001_SM_10006detail8for_each13static_kernelINS2_12policy_hub_t12policy_500_tEmN6thrust24THRUST_300001_SM_1000_NS8cuda_cub20__uninitialized_fill7functorINS7_10device_ptrIiEEiEEEEvT0_T1_)
        /*0064*/ 	.short	0x0380
        /*0066*/ 	.short	0x0018


	//----- nvinfo : EIATTR_SW_WAR
	.align		4
.L_126:
        /*0068*/ 	.byte	0x04, 0x36
        /*006a*/ 	.short	(.L_128 - .L_127)
.L_127:
        /*006c*/ 	.word	0x00000008
.L_128:


//--------------------- .nv.info._ZN3cub18CUB_300001_SM_10006detail11EmptyKernelIvEEvv --------------------------
	.section	.nv.info._ZN3cub18CUB_300001_SM_10006detail11EmptyKernelIvEEvv,"",@"SHT_CUDA_INFO"
	.sectionflags	@""
	.align	4


	//----- nvinfo : EIATTR_CUDA_API_VERSION
	.align		4
        /*0000*/ 	.byte	0x04, 0x37
        /*0002*/ 	.short	(.L_130 - .L_129)
.L_129:
        /*0004*/ 	.word	0x00000082


	//----- nvinfo : EIATTR_SPARSE_MMA_MASK
	.align		4
.L_130:
        /*0008*/ 	.byte	0x03, 0x50
        /*000a*/ 	.short	0x0000


	//----- nvinfo : EIATTR_MAXREG_COUNT
	.align		4
        /*000c*/ 	.byte	0x03, 0x1b
        /*000e*/ 	.short	0x00ff


	//----- nvinfo : EIATTR_MERCURY_ISA_VERSION
	.align		4
        /*0010*/ 	.byte	0x03, 0x5f
        /*0012*/ 	.short	0x0101


	//----- nvinfo : EIATTR_VRC_CTA_INIT_COUNT
	.align		4
        /*0014*/ 	.byte	0x02, 0x4a
	.zero		1
	.zero		1


	//----- nvinfo : EIATTR_EXIT_INSTR_OFFSETS
	.align		4
        /*0018*/ 	.byte	0x04, 0x1c
        /*001a*/ 	.short	(.L_132 - .L_131)


	//   ....[0]....
.L_131:
        /*001c*/ 	.word	0x00000010


	//----- nvinfo : EIATTR_SW_WAR
	.align		4
.L_132:
        /*0020*/ 	.byte	0x04, 0x36
        /*0022*/ 	.short	(.L_134 - .L_133)
.L_133:
        /*0024*/ 	.word	0x00000008
.L_134:


//--------------------- .nv.info._Z17reduction1_kernelIiEvPKT_PS0_ --------------------------
	.section	.nv.info._Z17reduction1_kernelIiEvPKT_PS0_,"",@"SHT_CUDA_INFO"
	.sectionflags	@""
	.align	4


	//----- nvinfo : EIATTR_CUDA_API_VERSION
	.align		4
        /*0000*/ 	.byte	0x04, 0x37
        /*0002*/ 	.short	(.L_136 - .L_135)
.L_135:
        /*0004*/ 	.word	0x00000082


	//----- nvinfo : EIATTR_KPARAM_INFO
	.align		4
.L_136:
        /*0008*/ 	.byte	0x04, 0x17
        /*000a*/ 	.short	(.L_138 - .L_137)
.L_137:
        /*000c*/ 	.word	0x00000000
        /*0010*/ 	.short	0x0001
        /*0012*/ 	.short	0x0008
        /*0014*/ 	.byte	0x00, 0xf5, 0x21, 0x00


	//----- nvinfo : EIATTR_KPARAM_INFO
	.align		4
.L_138:
        /*0018*/ 	.byte	0x04, 0x17
        /*001a*/ 	.short	(.L_140 - .L_139)
.L_139:
        /*001c*/ 	.word	0x00000000
        /*0020*/ 	.short	0x0000
        /*0022*/ 	.short	0x0000
        /*0024*/ 	.byte	0x00, 0xf5, 0x21, 0x00


	//----- nvinfo : EIATTR_SPARSE_MMA_MASK
	.align		4
.L_140:
        /*0028*/ 	.byte	0x03, 0x50
        /*002a*/ 	.short	0x0000


	//----- nvinfo : EIATTR_MAXREG_COUNT
	.align		4
        /*002c*/ 	.byte	0x03, 0x1b
        /*002e*/ 	.short	0x00ff


	//----- nvinfo : EIATTR_MERCURY_ISA_VERSION
	.align		4
        /*0030*/ 	.byte	0x03, 0x5f
        /*0032*/ 	.short	0x0101


	//----- nvinfo : EIATTR_VRC_CTA_INIT_COUNT
	.align		4
        /*0034*/ 	.byte	0x02, 0x4a
	.zero		1
	.zero		1


	//----- nvinfo : EIATTR_EXIT_INSTR_OFFSETS
	.align		4
        /*0038*/ 	.byte	0x04, 0x1c
        /*003a*/ 	.short	(.L_142 - .L_141)


	//   ....[0]....
.L_141:
        /*003c*/ 	.word	0x000000d0


	//----- nvinfo : EIATTR_CBANK_PARAM_SIZE
	.align		4
.L_142:
        /*0040*/ 	.byte	0x03, 0x19
        /*0042*/ 	.short	0x0010


	//----- nvinfo : EIATTR_PARAM_CBANK
	.align		4
        /*0044*/ 	.byte	0x04, 0x0a
        /*0046*/ 	.short	(.L_144 - .L_143)
	.align		4
.L_143:
        /*0048*/ 	.word	index@(.nv.constant0._Z17reduction1_kernelIiEvPKT_PS0_)
        /*004c*/ 	.short	0x0380
        /*004e*/ 	.short	0x0010


	//----- nvinfo : EIATTR_SW_WAR
	.align		4
.L_144:
        /*0050*/ 	.byte	0x04, 0x36
        /*0052*/ 	.short	(.L_146 - .L_145)
.L_145:
        /*0054*/ 	.word	0x00000008
.L_146:


//--------------------- .nv.callgraph             --------------------------
	.section	.nv.callgraph,"",@"SHT_CUDA_CALLGRAPH"
	.align	4
	.sectionentsize	8
	.align		4
        /*0000*/ 	.word	0x00000000
	.align		4
        /*0004*/ 	.word	0xffffffff
	.align		4
        /*0008*/ 	.word	0x00000000
	.align		4
        /*000c*/ 	.word	0xfffffffe
	.align		4
        /*0010*/ 	.word	0x00000000
	.align		4
        /*0014*/ 	.word	0xfffffffd
	.align		4
        /*0018*/ 	.word	0x00000000
	.align		4
        /*001c*/ 	.word	0xfffffffc


//--------------------- .nv.constant4             --------------------------
	.section	.nv.constant4,"a",@progbits
	.align	8
	.align		8
.nv.constant4:
        /*0000*/ 	.dword	_ZN30_INTERNAL_42373f1c_4_k_cu_main4cuda3std3__45__cpo5beginE
	.align		8
        /*0008*/ 	.dword	_ZN30_INTERNAL_42373f1c_4_k_cu_main4cuda3std3__45__cpo3endE
	.align		8
        /*0010*/ 	.dword	_ZN30_INTERNAL_42373f1c_4_k_cu_main4cuda3std3__45__cpo6cbeginE
	.align		8
        /*0018*/ 	.dword	_ZN30_INTERNAL_42373f1c_4_k_cu_main4cuda3std3__45__cpo4cendE
	.align		8
        /*0020*/ 	.dword	_ZN30_INTERNAL_42373f1c_4_k_cu_main4cuda3std3__45__cpo6rbeginE
	.align		8
        /*0028*/ 	.dword	_ZN30_INTERNAL_42373f1c_4_k_cu_main4cuda3std3__45__cpo4rendE
	.align		8
        /*0030*/ 	.dword	_ZN30_INTERNAL_42373f1c_4_k_cu_main4cuda3std3__45__cpo7crbeginE
	.align		8
        /*0038*/ 	.dword	_ZN30_INTERNAL_42373f1c_4_k_cu_main4cuda3std3__45__cpo5crendE
	.align		8
        /*0040*/ 	.dword	_ZN30_INTERNAL_42373f1c_4_k_cu_main4cuda3std3__432_GLOBAL__N__42373f1c_4_k_cu_main6ignoreE
	.align		8
        /*0048*/ 	.dword	_ZN30_INTERNAL_42373f1c_4_k_cu_main4cuda3std3__419piecewise_constructE
	.align		8
        /*0050*/ 	.dword	_ZN30_INTERNAL_42373f1c_4_k_cu_main4cuda3std3__48in_placeE
	.align		8
        /*0058*/ 	.dword	_ZN30_INTERNAL_42373f1c_4_k_cu_main4cuda3std3__420unreachable_sentinelE
	.align		8
        /*0060*/ 	.dword	_ZN30_INTERNAL_42373f1c_4_k_cu_main4cuda3std3__47nulloptE
	.align		8
        /*0068*/ 	.dword	_ZN30_INTERNAL_42373f1c_4_k_cu_main4cuda3std3__48unexpectE
	.align		8
        /*0070*/ 	.dword	_ZN30_INTERNAL_42373f1c_4_k_cu_main4cuda3std6ranges3__45__cpo4swapE
	.align		8
        /*0078*/ 	.dword	_ZN30_INTERNAL_42373f1c_4_k_cu_main4cuda3std6ranges3__45__cpo9iter_moveE
	.align		8
        /*0080*/ 	.dword	_ZN30_INTERNAL_42373f1c_4_k_cu_main4cuda3std6ranges3__45__cpo5beginE
	.align		8
        /*0088*/ 	.dword	_ZN30_INTERNAL_42373f1c_4_k_cu_main4cuda3std6ranges3__45__cpo3endE
	.align		8
        /*0090*/ 	.dword	_ZN30_INTERNAL_42373f1c_4_k_cu_main4cuda3std6ranges3__45__cpo6cbeginE
	.align		8
        /*0098*/ 	.dword	_ZN30_INTERNAL_42373f1c_4_k_cu_main4cuda3std6ranges3__45__cpo4cendE
	.align		8
        /*00a0*/ 	.dword	_ZN30_INTERNAL_42373f1c_4_k_cu_main4cuda3std6ranges3__45__cpo7advanceE
	.align		8
        /*00a8*/ 	.dword	_ZN30_INTERNAL_42373f1c_4_k_cu_main4cuda3std6ranges3__45__cpo9iter_swapE
	.align		8
        /*00b0*/ 	.dword	_ZN30_INTERNAL_42373f1c_4_k_cu_main4cuda3std6ranges3__45__cpo4nextE
	.align		8
        /*00b8*/ 	.dword	_ZN30_INTERNAL_42373f1c_4_k_cu_main4cuda3std6ranges3__45__cpo4prevE
	.align		8
        /*00c0*/ 	.dword	_ZN30_INTERNAL_42373f1c_4_k_cu_main4cuda3std6ranges3__45__cpo4dataE
	.align		8
        /*00c8*/ 	.dword	_ZN30_INTERNAL_42373f1c_4_k_cu_main4cuda3std6ranges3__45__cpo5cdataE
	.align		8
        /*00d0*/ 	.dword	_ZN30_INTERNAL_42373f1c_4_k_cu_main4cuda3std6ranges3__45__cpo4sizeE
	.align		8
        /*00d8*/ 	.dword	_ZN30_INTERNAL_42373f1c_4_k_cu_main4cuda3std6ranges3__45__cpo5ssizeE
	.align		8
        /*00e0*/ 	.dword	_ZN30_INTERNAL_42373f1c_4_k_cu_main4cuda3std6ranges3__45__cpo8distanceE
	.align		8
        /*00e8*/ 	.dword	_ZN30_INTERNAL_42373f1c_4_k_cu_main6thrust24THRUST_300001_SM_1000_NS8cuda_cub3parE
	.align		8
        /*00f0*/ 	.dword	_ZN30_INTERNAL_42373f1c_4_k_cu_main6thrust24THRUST_300001_SM_1000_NS8cuda_cub10par_nosyncE
	.align		8
        /*00f8*/ 	.dword	_ZN30_INTERNAL_42373f1c_4_k_cu_main6thrust24THRUST_300001_SM_1000_NS6system6detail10sequential3seqE
	.align		8
        /*0100*/ 	.dword	_ZN30_INTERNAL_42373f1c_4_k_cu_main6thrust24THRUST_300001_SM_1000_NS6system3cpp3parE
	.align		8
        /*0108*/ 	.dword	_ZN30_INTERNAL_42373f1c_4_k_cu_main6thrust24THRUST_300001_SM_1000_NS12placeholders2_1E
	.align		8
        /*0110*/ 	.dword	_ZN30_INTERNAL_42373f1c_4_k_cu_main6thrust24THRUST_300001_SM_1000_NS12placeholders2_2E
	.align		8
        /*0118*/ 	.dword	_ZN30_INTERNAL_42373f1c_4_k_cu_main6thrust24THRUST_300001_SM_1000_NS12placeholders2_3E
	.align		8
        /*0120*/ 	.dword	_ZN30_INTERNAL_42373f1c_4_k_cu_main6thrust24THRUST_300001_SM_1000_NS12placeholders2_4E
	.align		8
        /*0128*/ 	.dword	_ZN30_INTERNAL_42373f1c_4_k_cu_main6thrust24THRUST_300001_SM_1000_NS12placeholders2_5E
	.align		8
        /*0130*/ 	.dword	_ZN30_INTERNAL_42373f1c_4_k_cu_main6thrust24THRUST_300001_SM_1000_NS12placeholders2_6E
	.align		8
        /*0138*/ 	.dword	_ZN30_INTERNAL_42373f1c_4_k_cu_main6thrust24THRUST_300001_SM_1000_NS12placeholders2_7E
	.align		8
        /*0140*/ 	.dword	_ZN30_INTERNAL_42373f1c_4_k_cu_main6thrust24THRUST_300001_SM_1000_NS12placeholders2_8E
	.align		8
        /*0148*/ 	.dword	_ZN30_INTERNAL_42373f1c_4_k_cu_main6thrust24THRUST_300001_SM_1000_NS12placeholders2_9E
	.align		8
        /*0150*/ 	.dword	_ZN30_INTERNAL_42373f1c_4_k_cu_main6thrust24THRUST_300001_SM_1000_NS12placeholders3_10E
	.align		8
        /*0158*/ 	.dword	_ZN30_INTERNAL_42373f1c_4_k_cu_main6thrust24THRUST_300001_SM_1000_NS3seqE
	.align		8
        /*0160*/ 	.dword	_ZN30_INTERNAL_42373f1c_4_k_cu_main6thrust24THRUST_300001_SM_1000_NS6deviceE


//--------------------- .text._ZN3cub18CUB_300001_SM_10006detail9transform16transform_kernelINS2_10policy_hubILb1EN4cuda3std3__45tupleIJN6thrust24THRUST_300001_SM_1000_NS17counting_iteratorIiNSA_11use_defaultESC_SC_EEEEEE10policy1000ElNS7_10__identityENSA_10device_ptrIiEEJSD_EEEvT0_iT1_T2_DpNS2_10kernel_argIT3_EE --------------------------
	.section	.text._ZN3cub18CUB_300001_SM_10006detail9transform16transform_kernelINS2_10policy_hubILb1EN4cuda3std3__45tupleIJN6thrust24THRUST_300001_SM_1000_NS17counting_iteratorIiNSA_11use_defaultESC_SC_EEEEEE10policy1000ElNS7_10__identityENSA_10device_ptrIiEEJSD_EEEvT0_iT1_T2_DpNS2_10kernel_argIT3_EE,"ax",@progbits
	.align	128
        .global         _ZN3cub18CUB_300001_SM_10006detail9transform16transform_kernelINS2_10policy_hubILb1EN4cuda3std3__45tupleIJN6thrust24THRUST_300001_SM_1000_NS17counting_iteratorIiNSA_11use_defaultESC_SC_EEEEEE10policy1000ElNS7_10__identityENSA_10device_ptrIiEEJSD_EEEvT0_iT1_T2_DpNS2_10kernel_argIT3_EE
        .type           _ZN3cub18CUB_300001_SM_10006detail9transform16transform_kernelINS2_10policy_hubILb1EN4cuda3std3__45tupleIJN6thrust24THRUST_300001_SM_1000_NS17counting_iteratorIiNSA_11use_defaultESC_SC_EEEEEE10policy1000ElNS7_10__identityENSA_10device_ptrIiEEJSD_EEEvT0_iT1_T2_DpNS2_10kernel_argIT3_EE,@function
        .size           _ZN3cub18CUB_300001_SM_10006detail9transform16transform_kernelINS2_10policy_hubILb1EN4cuda3std3__45tupleIJN6thrust24THRUST_300001_SM_1000_NS17counting_iteratorIiNSA_11use_defaultESC_SC_EEEEEE10policy1000ElNS7_10__identityENSA_10device_ptrIiEEJSD_EEEvT0_iT1_T2_DpNS2_10kernel_argIT3_EE,(.L_x_24 - _ZN3cub18CUB_300001_SM_10006detail9transform16transform_kernelINS2_10policy_hubILb1EN4cuda3std3__45tupleIJN6thrust24THRUST_300001_SM_1000_NS17counting_iteratorIiNSA_11use_defaultESC_SC_EEEEEE10policy1000ElNS7_10__identityENSA_10device_ptrIiEEJSD_EEEvT0_iT1_T2_DpNS2_10kernel_argIT3_EE)
        .other          _ZN3cub18CUB_300001_SM_10006detail9transform16transform_kernelINS2_10policy_hubILb1EN4cuda3std3__45tupleIJN6thrust24THRUST_300001_SM_1000_NS17counting_iteratorIiNSA_11use_defaultESC_SC_EEEEEE10policy1000ElNS7_10__identityENSA_10device_ptrIiEEJSD_EEEvT0_iT1_T2_DpNS2_10kernel_argIT3_EE,@"STO_CUDA_ENTRY STV_DEFAULT"
_ZN3cub18CUB_300001_SM_10006detail9transform16transform_kernelINS2_10policy_hubILb1EN4cuda3std3__45tupleIJN6thrust24THRUST_300001_SM_1000_NS17counting_iteratorIiNSA_11use_defaultESC_SC_EEEEEE10policy1000ElNS7_10__identityENSA_10device_ptrIiEEJSD_EEEvT0_iT1_T2_DpNS2_10kernel_argIT3_EE:
.text._ZN3cub18CUB_300001_SM_10006detail9transform16transform_kernelINS2_10policy_hubILb1EN4cuda3std3__45tupleIJN6thrust24THRUST_300001_SM_1000_NS17counting_iteratorIiNSA_11use_defaultESC_SC_EEEEEE10policy1000ElNS7_10__identityENSA_10device_ptrIiEEJSD_EEEvT0_iT1_T2_DpNS2_10kernel_argIT3_EE:
[----:B------:R-:W-:Y:S08]  /*0000*/  LDC R1, c[0x0][0x37c] ;  /* 0x0000df00ff017b82 */ /* 0x000ff00000000800 */
[----:B------:R-:W0:Y:S01]  /*0010*/  LDC R5, c[0x0][0x388] ;  /* 0x0000e200ff057b82 */ /* 0x000e220000000800 */
[----:B------:R-:W1:Y:S07]  /*0020*/  LDCU.64 UR6, c[0x0][0x380] ;  /* 0x00007000ff0677ac */ /* 0x000e6e0008000a00 */
[----:B------:R-:W2:Y:S08]  /*0030*/  S2UR UR4, SR_CTAID.X ;  /* 0x00000000000479c3 */ /* 0x000eb00000002500 */
[----:B------:R-:W3:Y:S01]  /*0040*/  LDC.64 R10, c[0x0][0x390] ;  /* 0x0000e400ff0a7b82 */ /* 0x000ee20000000a00 */
[----:B0-----:R-:W-:-:S05]  /*0050*/  IMAD.SHL.U32 R3, R5, 0x80, RZ ;  /* 0x0000008005037824 */ /* 0x001fca00078e00ff */
[----:B------:R-:W-:Y:S01]  /*0060*/  SHF.R.S32.HI R0, RZ, 0x1f, R3 ;  /* 0x0000001fff007819 */ /* 0x000fe20000011403 */
[----:B--2---:R-:W-:-:S04]  /*0070*/  IMAD.WIDE.U32 R6, R3, UR4, RZ ;  /* 0x0000000403067c25 */ /* 0x004fc8000f8e00ff */
[----:B------:R-:W-:Y:S01]  /*0080*/  IMAD R9, R0, UR4, RZ ;  /* 0x0000000400097c24 */ /* 0x000fe2000f8e02ff */
[C---:B-1----:R-:W-:Y:S01]  /*0090*/  IADD3 R4, P0, PT, -R6.reuse, UR6, RZ ;  /* 0x0000000606047c10 */ /* 0x042fe2000ff1e1ff */
[----:B------:R-:W0:Y:S02]  /*00a0*/  LDCU UR6, c[0x0][0x398] ;  /* 0x00007300ff0677ac */ /* 0x000e240008000800 */
[----:B------:R-:W-:Y:S01]  /*00b0*/  IMAD.IADD R8, R7, 0x1, R9 ;  /* 0x0000000107087824 */ /* 0x000fe200078e0209 */
[----:B---3--:R-:W-:Y:S01]  /*00c0*/  LEA R2, P1, R6, R10, 0x2 ;  /* 0x0000000a06027211 */ /* 0x008fe200078210ff */
[----:B------:R-:W1:Y:S03]  /*00d0*/  LDCU.64 UR4, c[0x0][0x358] ;  /* 0x00006b00ff0477ac */ /* 0x000e660008000a00 */
[----:B------:R-:W-:Y:S02]  /*00e0*/  IADD3.X R7, PT, PT, ~R8, UR7, RZ, P0, !PT ;  /* 0x0000000708077c10 */ /* 0x000fe400087fe5ff */
[----:B------:R-:W-:-:S04]  /*00f0*/  ISETP.LT.U32.AND P0, PT, R4, R3, PT ;  /* 0x000000030400720c */ /* 0x000fc80003f01070 */
[----:B------:R-:W-:-:S04]  /*0100*/  ISETP.LT.AND.EX P0, PT, R7, R0, PT, P0 ;  /* 0x000000000700720c */ /* 0x000fc80003f01300 */
[----:B------:R-:W-:Y:S01]  /*0110*/  SEL R4, R4, R3, P0 ;  /* 0x0000000304047207 */ /* 0x000fe20000000000 */
[----:B0-----:R-:W-:-:S03]  /*0120*/  VIADD R0, R6, UR6 ;  /* 0x0000000606007c36 */ /* 0x001fc60008000000 */
[----:B------:R-:W-:Y:S02]  /*0130*/  ISETP.NE.AND P0, PT, R3, R4, PT ;  /* 0x000000040300720c */ /* 0x000fe40003f05270 */
[----:B------:R-:W-:-:S11]  /*0140*/  LEA.HI.X R3, R6, R11, R8, 0x2, P1 ;  /* 0x0000000b06037211 */ /* 0x000fd600008f1408 */
[----:B-1----:R-:W-:Y:S05]  /*0150*/  @!P0 BRA `(.L_x_0) ;  /* 0x0000000800048947 */ /* 0x002fea0003800000 */
[----:B------:R-:W-:-:S13]  /*0160*/  ISETP.GE.AND P0, PT, R5, 0x1, PT ;  /* 0x000000010500780c */ /* 0x000fda0003f06270 */
[----:B------:R-:W-:Y:S05]  /*0170*/  @!P0 EXIT ;  /* 0x000000000000894d */ /* 0x000fea0003800000 */
[----:B------:R-:W0:Y:S01]  /*0180*/  S2R R9, SR_TID.X ;  /* 0x0000000000097919 */ /* 0x000e220000002100 */
[C---:B------:R-:W-:Y:S01]  /*0190*/  ISETP.GE.U32.AND P0, PT, R5.reuse, 0x8, PT ;  /* 0x000000080500780c */ /* 0x040fe20003f06070 */
[----:B------:R-:W-:Y:S01]  /*01a0*/  IMAD.MOV.U32 R8, RZ, RZ, RZ ;  /* 0x000000ffff087224 */ /* 0x000fe200078e00ff */
[----:B------:R-:W-:-:S11]  /*01b0*/  LOP3.LUT R10, R5, 0x7, RZ, 0xc0, !PT ;  /* 0x00000007050a7812 */ /* 0x000fd600078ec0ff */
[----:B------:R-:W-:Y:S05]  /*01c0*/  @!P0 BRA `(.L_x_1) ;  /* 0x0000000400288947 */ /* 0x000fea0003800000 */
[CC--:B0-----:R-:W-:Y:S01]  /*01d0*/  ISETP.GE.AND P2, PT, R9.reuse, R4.reuse, PT ;  /* 0x000000040900720c */ /* 0x0c1fe20003f46270 */
[C---:B------:R-:W-:Y:S01]  /*01e0*/  VIADD R17, R9.reuse, 0x180 ;  /* 0x0000018009117836 */ /* 0x040fe20000000000 */
[C---:B------:R-:W-:Y:S01]  /*01f0*/  IADD3 R13, PT, PT, R9.reuse, 0x80, RZ ;  /* 0x00000080090d7810 */ /* 0x040fe20007ffe0ff */
[C---:B------:R-:W-:Y:S01]  /*0200*/  VIADD R21, R9.reuse, 0x280 ;  /* 0x0000028009157836 */ /* 0x040fe20000000000 */
[C---:B------:R-:W-:Y:S01]  /*0210*/  IADD3 R19, PT, PT, R9.reuse, 0x200, RZ ;  /* 0x0000020009137810 */ /* 0x040fe20007ffe0ff */
[----:B------:R-:W-:Y:S01]  /*0220*/  VIADD R23, R9, 0x300 ;  /* 0x0000030009177836 */ /* 0x000fe20000000000 */
[-C--:B------:R-:W-:Y:S01]  /*0230*/  ISETP.GE.AND P1, PT, R13, R4.reuse, PT ;  /* 0x000000040d00720c */ /* 0x080fe20003f26270 */
[----:B------:R-:W-:Y:S01]  /*0240*/  VIADD R25, R9, 0x380 ;  /* 0x0000038009197836 */ /* 0x000fe20000000000 */
[-C--:B------:R-:W-:Y:S01]  /*0250*/  ISETP.GE.AND P3, PT, R19, R4.reuse, PT ;  /* 0x000000041300720c */ /* 0x080fe20003f66270 */
[----:B------:R-:W-:Y:S01]  /*0260*/  VIADD R15, R9, 0x100 ;  /* 0x00000100090f7836 */ /* 0x000fe20000000000 */
[----:B------:R-:W-:-:S02]  /*0270*/  ISETP.GE.AND P4, PT, R21, R4, PT ;  /* 0x000000041500720c */ /* 0x000fc40003f86270 */
[-C--:B------:R-:W-:Y:S01]  /*0280*/  ISETP.GE.AND P5, PT, R23, R4.reuse, PT ;  /* 0x000000041700720c */ /* 0x080fe20003fa6270 */
[C---:B------:R-:W-:Y:S01]  /*0290*/  @!P2 IMAD.IADD R11, R0.reuse, 0x1, R9 ;  /* 0x00000001000ba824 */ /* 0x040fe200078e0209 */
[-C--:B------:R-:W-:Y:S01]  /*02a0*/  ISETP.GE.AND P6, PT, R25, R4.reuse, PT ;  /* 0x000000041900720c */ /* 0x080fe20003fc6270 */
[----:B------:R-:W-:Y:S01]  /*02b0*/  @!P2 IMAD.WIDE.U32 R6, R9, 0x4, R2 ;  /* 0x000000040906a825 */ /* 0x000fe200078e0002 */
[-C--:B------:R-:W-:Y:S02]  /*02c0*/  ISETP.GE.AND P0, PT, R15, R4.reuse, PT ;  /* 0x000000040f00720c */ /* 0x080fe40003f06270 */
[----:B------:R-:W-:Y:S02]  /*02d0*/  LOP3.LUT R8, R5, 0x7ffffff8, RZ, 0xc0, !PT ;  /* 0x7ffffff805087812 */ /* 0x000fe400078ec0ff */
[----:B------:R0:W-:Y:S01]  /*02e0*/  @!P2 STG.E desc[UR4][R6.64], R11 ;  /* 0x0000000b0600a986 */ /* 0x0001e2000c101904 */
[----:B------:R-:W-:Y:S01]  /*02f0*/  ISETP.GE.AND P2, PT, R17, R4, PT ;  /* 0x000000041100720c */ /* 0x000fe20003f46270 */
[C---:B------:R-:W-:Y:S01]  /*0300*/  @!P3 IMAD.IADD R19, R0.reuse, 0x1, R19 ;  /* 0x000000010013b824 */ /* 0x040fe200078e0213 */
[----:B------:R-:W-:-:S02]  /*0310*/  @!P4 IADD3 R21, PT, PT, R0, R21, RZ ;  /* 0x000000150015c210 */ /* 0x000fc40007ffe0ff */
[C---:B------:R-:W-:Y:S02]  /*0320*/  @!P5 IMAD.IADD R23, R0.reuse, 0x1, R23 ;  /* 0x000000010017d824 */ /* 0x040fe400078e0217 */
[C---:B------:R-:W-:Y:S02]  /*0330*/  @!P6 IMAD.IADD R25, R0.reuse, 0x1, R25 ;  /* 0x000000010019e824 */ /* 0x040fe400078e0219 */
[C---:B------:R-:W-:Y:S02]  /*0340*/  @!P0 IMAD.IADD R15, R0.reuse, 0x1, R15 ;  /* 0x00000001000f8824 */ /* 0x040fe400078e020f */
[----:B0-----:R-:W-:Y:S01]  /*0350*/  IMAD.WIDE R6, R13, 0x4, R2 ;  /* 0x000000040d067825 */ /* 0x001fe200078e0202 */
[----:B------:R-:W-:-:S03]  /*0360*/  @!P1 IADD3 R13, PT, PT, R0, R13, RZ ;  /* 0x0000000d000d9210 */ /* 0x000fc60007ffe0ff */
[----:B------:R-:W-:Y:S01]  /*0370*/  @!P2 IMAD.IADD R17, R0, 0x1, R17 ;  /* 0x000000010011a824 */ /* 0x000fe200078e0211 */
[----:B------:R1:W-:Y:S04]  /*0380*/  @!P3 STG.E desc[UR4][R6.64+0x600], R19 ;  /* 0x000600130600b986 */ /* 0x0003e8000c101904 */
[----:B------:R1:W-:Y:S04]  /*0390*/  @!P1 STG.E desc[UR4][R6.64], R13 ;  /* 0x0000000d06009986 */ /* 0x0003e8000c101904 */
[----:B------:R1:W-:Y:S04]  /*03a0*/  @!P2 STG.E desc[UR4][R6.64+0x400], R17 ;  /* 0x000400110600a986 */ /* 0x0003e8000c101904 */
[----:B------:R1:W-:Y:S04]  /*03b0*/  @!P4 STG.E desc[UR4][R6.64+0x800], R21 ;  /* 0x000800150600c986 */ /* 0x0003e8000c101904 */
[----:B------:R1:W-:Y:S04]  /*03c0*/  @!P5 STG.E desc[UR4][R6.64+0xa00], R23 ;  /* 0x000a00170600d986 */ /* 0x0003e8000c101904 */
[----:B------:R1:W-:Y:S04]  /*03d0*/  @!P6 STG.E desc[UR4][R6.64+0xc00], R25 ;  /* 0x000c00190600e986 */ /* 0x0003e8000c101904 */
[----:B------:R1:W-:Y:S01]  /*03e0*/  @!P0 STG.E desc[UR4][R6.64+0x200], R15 ;  /* 0x0002000f06008986 */ /* 0x0003e2000c101904 */
[----:B------:R-:W-:-:S13]  /*03f0*/  ISETP.NE.AND P0, PT, R8, 0x8, PT ;  /* 0x000000080800780c */ /* 0x000fda0003f05270 */
[----:B-1----:R-:W-:Y:S05]  /*0400*/  @!P0 BRA `(.L_x_1) ;  /* 0x0000000000988947 */ /* 0x002fea0003800000 */
[----:B------:R-:W-:-:S07]  /*0410*/  IMAD.MOV.U32 R12, RZ, RZ, 0x8 ;  /* 0x00000008ff0c7424 */ /* 0x000fce00078e00ff */
.L_x_2:
[C---:B------:R-:W-:Y:S02]  /*0420*/  LEA R11, R12.reuse, R9, 0x7 ;  /* 0x000000090c0b7211 */ /* 0x040fe400078e38ff */
[----:B------:R-:W-:Y:S02]  /*0430*/  IADD3 R12, PT, PT, R12, 0x8, RZ ;  /* 0x000000080c0c7810 */ /* 0x000fe40007ffe0ff */
[CC--:B------:R-:W-:Y:S01]  /*0440*/  ISETP.GE.AND P2, PT, R11.reuse, R4.reuse, PT ;  /* 0x000000040b00720c */ /* 0x0c0fe20003f46270 */
        /* <DEDUP_REMOVED lines=11> */
[----:B------:R-:W-:Y:S01]  /*0500*/  @!P2 IMAD.IADD R5, R0, 0x1, R11 ;  /* 0x000000010005a824 */ /* 0x000fe200078e020b */
[-C--:B------:R-:W-:Y:S01]  /*0510*/  ISETP.GE.AND P6, PT, R25, R4.reuse, PT ;  /* 0x000000041900720c */ /* 0x080fe20003fc6270 */
[----:B------:R-:W-:Y:S01]  /*0520*/  @!P2 IMAD.WIDE.U32 R6, R11, 0x4, R2 ;  /* 0x000000040b06a825 */ /* 0x000fe200078e0002 */
[----:B------:R-:W-:-:S04]  /*0530*/  ISETP.GE.AND P0, PT, R19, R4, PT ;  /* 0x000000041300720c */ /* 0x000fc80003f06270 */
[----:B------:R0:W-:Y:S01]  /*0540*/  @!P2 STG.E desc[UR4][R6.64], R5 ;  /* 0x000000050600a986 */ /* 0x0001e2000c101904 */
[----:B------:R-:W-:Y:S02]  /*0550*/  ISETP.GE.AND P2, PT, R17, R4, PT ;  /* 0x000000041100720c */ /* 0x000fe40003f46270 */
[C---:B------:R-:W-:Y:S01]  /*0560*/  @!P3 IADD3 R15, PT, PT, R0.reuse, R15, RZ ;  /* 0x0000000f000fb210 */ /* 0x040fe20007ffe0ff */
[C---:B------:R-:W-:Y:S02]  /*0570*/  @!P4 IMAD.IADD R13, R0.reuse, 0x1, R13 ;  /* 0x00000001000dc824 */ /* 0x040fe400078e020d */
[----:B------:R-:W-:-:S03]  /*0580*/  @!P5 IMAD.IADD R11, R0, 0x1, R23 ;  /* 0x00000001000bd824 */ /* 0x000fc600078e0217 */
[----:B------:R-:W-:Y:S02]  /*0590*/  @!P0 IMAD.IADD R19, R0, 0x1, R19 ;  /* 0x0000000100138824 */ /* 0x000fe400078e0213 */
[----:B0-----:R-:W-:-:S04]  /*05a0*/  IMAD.WIDE R6, R21, 0x4, R2 ;  /* 0x0000000415067825 */ /* 0x001fc800078e0202 */
[C---:B------:R-:W-:Y:S01]  /*05b0*/  @!P1 IMAD.IADD R21, R0.reuse, 0x1, R21 ;  /* 0x0000000100159824 */ /* 0x040fe200078e0215 */
[----:B------:R1:W-:Y:S01]  /*05c0*/  @!P3 STG.E desc[UR4][R6.64+0x600], R15 ;  /* 0x0006000f0600b986 */ /* 0x0003e2000c101904 */
[C---:B------:R-:W-:Y:S02]  /*05d0*/  @!P2 IMAD.IADD R17, R0.reuse, 0x1, R17 ;  /* 0x000000010011a824 */ /* 0x040fe400078e0211 */
[----:B------:R-:W-:Y:S01]  /*05e0*/  @!P6 IMAD.IADD R5, R0, 0x1, R25 ;  /* 0x000000010005e824 */ /* 0x000fe200078e0219 */
[----:B------:R1:W-:Y:S04]  /*05f0*/  @!P1 STG.E desc[UR4][R6.64], R21 ;  /* 0x0000001506009986 */ /* 0x0003e8000c101904 */
[----:B------:R1:W-:Y:S04]  /*0600*/  @!P2 STG.E desc[UR4][R6.64+0x400], R17 ;  /* 0x000400110600a986 */ /* 0x0003e8000c101904 */
[----:B------:R1:W-:Y:S04]  /*0610*/  @!P4 STG.E desc[UR4][R6.64+0x800], R13 ;  /* 0x0008000d0600c986 */ /* 0x0003e8000c101904 */
[----:B------:R1:W-:Y:S04]  /*0620*/  @!P5 STG.E desc[UR4][R6.64+0xa00], R11 ;  /* 0x000a000b0600d986 */ /* 0x0003e8000c101904 */
[----:B------:R1:W-:Y:S04]  /*0630*/  @!P6 STG.E desc[UR4][R6.64+0xc00], R5 ;  /* 0x000c00050600e986 */ /* 0x0003e8000c101904 */
[----:B------:R1:W-:Y:S01]  /*0640*/  @!P0 STG.E desc[UR4][R6.64+0x200], R19 ;  /* 0x0002001306008986 */ /* 0x0003e2000c101904 */
[----:B------:R-:W-:-:S13]  /*0650*/  ISETP.NE.AND P0, PT, R12, R8, PT ;  /* 0x000000080c00720c */ /* 0x000fda0003f05270 */
[----:B-1----:R-:W-:Y:S05]  /*0660*/  @P0 BRA `(.L_x_2) ;  /* 0xfffffffc006c0947 */ /* 0x002fea000383ffff */
.L_x_1:
[----:B------:R-:W-:-:S13]  /*0670*/  ISETP.NE.AND P0, PT, R10, RZ, PT ;  /* 0x000000ff0a00720c */ /* 0x000fda0003f05270 */
[----:B------:R-:W-:Y:S05]  /*0680*/  @!P0 EXIT ;  /* 0x000000000000894d */ /* 0x000fea0003800000 */
[----:B------:R-:W1:Y:S01]  /*0690*/  LDC R12, c[0x0][0x388] ;  /* 0x0000e200ff0c7b82 */ /* 0x000e620000000800 */
[----:B------:R-:W-:Y:S02]  /*06a0*/  ISETP.GE.U32.AND P0, PT, R10, 0x4, PT ;  /* 0x000000040a00780c */ /* 0x000fe40003f06070 */
[----:B-1----:R-:W-:-:S04]  /*06b0*/  LOP3.LUT R14, R12, 0x3, RZ, 0xc0, !PT ;  /* 0x000000030c0e7812 */ /* 0x002fc800078ec0ff */
[----:B------:R-:W-:-:S07]  /*06c0*/  ISETP.NE.AND P4, PT, R14, RZ, PT ;  /* 0x000000ff0e00720c */ /* 0x000fce0003f85270 */
[----:B------:R-:W-:Y:S06]  /*06d0*/  @!P0 BRA `(.L_x_3) ;  /* 0x0000000000488947 */ /* 0x000fec0003800000 */
[C---:B0-----:R-:W-:Y:S02]  /*06e0*/  IMAD R5, R8.reuse, 0x80, R9 ;  /* 0x0000008008057824 */ /* 0x041fe400078e0209 */
[----:B------:R-:W-:Y:S02]  /*06f0*/  VIADD R8, R8, 0x4 ;  /* 0x0000000408087836 */ /* 0x000fe40000000000 */
[C---:B------:R-:W-:Y:S01]  /*0700*/  VIADD R11, R5.reuse, 0x80 ;  /* 0x00000080050b7836 */ /* 0x040fe20000000000 */
[C---:B------:R-:W-:Y:S01]  /*0710*/  IADD3 R15, PT, PT, R5.reuse, 0x180, RZ ;  /* 0x00000180050f7810 */ /* 0x040fe20007ffe0ff */
[C---:B------:R-:W-:Y:S01]  /*0720*/  VIADD R13, R5.reuse, 0x100 ;  /* 0x00000100050d7836 */ /* 0x040fe20000000000 */
[CC--:B------:R-:W-:Y:S01]  /*0730*/  ISETP.GE.AND P0, PT, R5.reuse, R4.reuse, PT ;  /* 0x000000040500720c */ /* 0x0c0fe20003f06270 */
[----:B------:R-:W-:Y:S01]  /*0740*/  IMAD.WIDE R6, R5, 0x4, R2 ;  /* 0x0000000405067825 */ /* 0x000fe200078e0202 */
[-C--:B------:R-:W-:Y:S02]  /*0750*/  ISETP.GE.AND P1, PT, R11, R4.reuse, PT ;  /* 0x000000040b00720c */ /* 0x080fe40003f26270 */
[----:B------:R-:W-:-:S02]  /*0760*/  ISETP.GE.AND P2, PT, R13, R4, PT ;  /* 0x000000040d00720c */ /* 0x000fc40003f46270 */
[----:B------:R-:W-:-:S07]  /*0770*/  ISETP.GE.AND P3, PT, R15, R4, PT ;  /* 0x000000040f00720c */ /* 0x000fce0003f66270 */
[C---:B------:R-:W-:Y:S02]  /*0780*/  @!P0 IMAD.IADD R5, R0.reuse, 0x1, R5 ;  /* 0x0000000100058824 */ /* 0x040fe400078e0205 */
[C---:B------:R-:W-:Y:S02]  /*0790*/  @!P1 IMAD.IADD R11, R0.reuse, 0x1, R11 ;  /* 0x00000001000b9824 */ /* 0x040fe400078e020b */
[C---:B------:R-:W-:Y:S01]  /*07a0*/  @!P2 IMAD.IADD R13, R0.reuse, 0x1, R13 ;  /* 0x00000001000da824 */ /* 0x040fe200078e020d */
[----:B------:R1:W-:Y:S01]  /*07b0*/  @!P0 STG.E desc[UR4][R6.64], R5 ;  /* 0x0000000506008986 */ /* 0x0003e2000c101904 */
[----:B------:R-:W-:-:S03]  /*07c0*/  @!P3 IADD3 R15, PT, PT, R0, R15, RZ ;  /* 0x0000000f000fb210 */ /* 0x000fc60007ffe0ff */
[----:B------:R1:W-:Y:S04]  /*07d0*/  @!P1 STG.E desc[UR4][R6.64+0x200], R11 ;  /* 0x0002000b06009986 */ /* 0x0003e8000c101904 */
[----:B------:R1:W-:Y:S04]  /*07e0*/  @!P2 STG.E desc[UR4][R6.64+0x400], R13 ;  /* 0x0004000d0600a986 */ /* 0x0003e8000c101904 */
[----:B------:R1:W-:Y:S02]  /*07f0*/  @!P3 STG.E desc[UR4][R6.64+0x600], R15 ;  /* 0x0006000f0600b986 */ /* 0x0003e4000c101904 */
.L_x_3:
[----:B------:R-:W-:Y:S05]  /*0800*/  @!P4 EXIT ;  /* 0x000000000000c94d */ /* 0x000fea0003800000 */
[----:B------:R-:W-:Y:S02]  /*0810*/  ISETP.NE.AND P0, PT, R14, 0x1, PT ;  /* 0x000000010e00780c */ /* 0x000fe40003f05270 */
[----:B-1----:R-:W-:-:S04]  /*0820*/  LOP3.LUT R5, R12, 0x1, RZ, 0xc0, !PT ;  /* 0x000000010c057812 */ /* 0x002fc800078ec0ff */
[----:B------:R-:W-:-:S07]  /*0830*/  ISETP.NE.U32.AND P2, PT, R5, 0x1, PT ;  /* 0x000000010500780c */ /* 0x000fce0003f45070 */
[----:B------:R-:W-:Y:S06]  /*0840*/  @!P0 BRA `(.L_x_4) ;  /* 0x0000000000288947 */ /* 0x000fec0003800000 */
[C---:B0-----:R-:W-:Y:S02]  /*0850*/  IMAD R5, R8.reuse, 0x80, R9 ;  /* 0x0000008008057824 */ /* 0x041fe400078e0209 */
[----:B------:R-:W-:Y:S02]  /*0860*/  VIADD R8, R8, 0x2 ;  /* 0x0000000208087836 */ /* 0x000fe40000000000 */
[C---:B------:R-:W-:Y:S01]  /*0870*/  VIADD R11, R5.reuse, 0x80 ;  /* 0x00000080050b7836 */ /* 0x040fe20000000000 */
[C---:B------:R-:W-:Y:S01]  /*0880*/  ISETP.GE.AND P0, PT, R5.reuse, R4, PT ;  /* 0x000000040500720c */ /* 0x040fe20003f06270 */
[----:B------:R-:W-:-:S03]  /*0890*/  IMAD.WIDE R6, R5, 0x4, R2 ;  /* 0x0000000405067825 */ /* 0x000fc600078e0202 */
[----:B------:R-:W-:-:S09]  /*08a0*/  ISETP.GE.AND P1, PT, R11, R4, PT ;  /* 0x000000040b00720c */ /* 0x000fd20003f26270 */
[----:B------:R-:W-:-:S04]  /*08b0*/  @!P0 IADD3 R5, PT, PT, R0, R5, RZ ;  /* 0x0000000500058210 */ /* 0x000fc80007ffe0ff */
[----:B------:R-:W-:Y:S01]  /*08c0*/  @!P1 IMAD.IADD R11, R0, 0x1, R11 ;  /* 0x00000001000b9824 */ /* 0x000fe200078e020b */
[----:B------:R1:W-:Y:S04]  /*08d0*/  @!P0 STG.E desc[UR4][R6.64], R5 ;  /* 0x0000000506008986 */ /* 0x0003e8000c101904 */
[----:B------:R1:W-:Y:S02]  /*08e0*/  @!P1 STG.E desc[UR4][R6.64+0x200], R11 ;  /* 0x0002000b06009986 */ /* 0x0003e4000c101904 */
.L_x_4:
[----:B------:R-:W-:Y:S05]  /*08f0*/  @P2 EXIT ;  /* 0x000000000000294d */ /* 0x000fea0003800000 */
[----:B0-----:R-:W-:-:S05]  /*0900*/  IMAD R9, R8, 0x80, R9 ;  /* 0x0000008008097824 */ /* 0x001fca00078e0209 */
[----:B------:R-:W-:-:S13]  /*0910*/  ISETP.GE.AND P0, PT, R9, R4, PT ;  /* 0x000000040900720c */ /* 0x000fda0003f06270 */
[----:B------:R-:W-:Y:S05]  /*0920*/  @P0 EXIT ;  /* 0x000000000000094d */ /* 0x000fea0003800000 */
[----:B-1----:R-:W-:Y:S01]  /*0930*/  IADD3 R5, PT, PT, R0, R9, RZ ;  /* 0x0000000900057210 */ /* 0x002fe20007ffe0ff */
[----:B------:R-:W-:-:S05]  /*0940*/  IMAD.WIDE R2, R9, 0x4, R2 ;  /* 0x0000000409027825 */ /* 0x000fca00078e0202 */
[----:B------:R-:W-:Y:S01]  /*0950*/  STG.E desc[UR4][R2.64], R5 ;  /* 0x0000000502007986 */ /* 0x000fe2000c101904 */
[----:B------:R-:W-:Y:S05]  /*0960*/  EXIT ;  /* 0x000000000000794d */ /* 0x000fea0003800000 */
.L_x_0:
[----:B------:R-:W-:-:S13]  /*0970*/  ISETP.GE.AND P0, PT, R5, 0x1, PT ;  /* 0x000000010500780c */ /* 0x000fda0003f06270 */
[----:B------:R-:W-:Y:S05]  /*0980*/  @!P0 EXIT ;  /* 0x000000000000894d */ /* 0x000fea0003800000 */
[----:B------:R-:W0:Y:S01]  /*0990*/  S2R R4, SR_TID.X ;  /* 0x0000000000047919 */ /* 0x000e220000002100 */
[C---:B------:R-:W-:Y:S01]  /*09a0*/  ISETP.GE.U32.AND P0, PT, R5.reuse, 0x8, PT ;  /* 0x000000080500780c */ /* 0x040fe20003f06070 */
[----:B------:R-:W-:Y:S01]  /*09b0*/  IMAD.MOV.U32 R9, RZ, RZ, RZ ;  /* 0x000000ffff097224 */ /* 0x000fe200078e00ff */
[----:B------:R-:W-:-:S04]  /*09c0*/  LOP3.LUT R12, R5, 0x7, RZ, 0xc0, !PT ;  /* 0x00000007050c7812 */ /* 0x000fc800078ec0ff */
[----:B------:R-:W-:-:S07]  /*09d0*/  ISETP.NE.AND P1, PT, R12, RZ, PT ;  /* 0x000000ff0c00720c */ /* 0x000fce0003f25270 */
[----:B------:R-:W-:Y:S06]  /*09e0*/  @!P0 BRA `(.L_x_5) ;  /* 0x0000000000648947 */ /* 0x000fec0003800000 */
[----:B------:R-:W-:Y:S01]  /*09f0*/  LOP3.LUT R9, R5, 0x7ffffff8, RZ, 0xc0, !PT ;  /* 0x7ffffff805097812 */ /* 0x000fe200078ec0ff */
[----:B------:R-:W-:-:S07]  /*0a00*/  IMAD.MOV.U32 R8, RZ, RZ, RZ ;  /* 0x000000ffff087224 */ /* 0x000fce00078e00ff */
.L_x_6:
[C---:B01----:R-:W-:Y:S02]  /*0a10*/  IMAD R11, R8.reuse, 0x80, R4 ;  /* 0x00000080080b7824 */ /* 0x043fe400078e0204 */
[----:B------:R-:W-:Y:S02]  /*0a20*/  VIADD R8, R8, 0x8 ;  /* 0x0000000808087836 */ /* 0x000fe40000000000 */
[C---:B------:R-:W-:Y:S01]  /*0a30*/  VIADD R7, R11.reuse, 0x80 ;  /* 0x000000800b077836 */ /* 0x040fe20000000000 */
[----:B------:R-:W-:Y:S01]  /*0a40*/  IADD3 R13, PT, PT, R0, R11, RZ ;  /* 0x0000000b000d7210 */ /* 0x000fe20007ffe0ff */
[--C-:B------:R-:W-:Y:S01]  /*0a50*/  IMAD.WIDE.U32 R10, R11, 0x4, R2.reuse ;  /* 0x000000040b0a7825 */ /* 0x100fe200078e0002 */
[----:B------:R-:W-:Y:S02]  /*0a60*/  ISETP.NE.AND P0, PT, R8, R9, PT ;  /* 0x000000090800720c */ /* 0x000fe40003f05270 */
[C---:B------:R-:W-:Y:S01]  /*0a70*/  IADD3 R19, PT, PT, R13.reuse, 0x180, RZ ;  /* 0x000001800d137810 */ /* 0x040fe20007ffe0ff */
[C---:B------:R-:W-:Y:S01]  /*0a80*/  VIADD R15, R13.reuse, 0x80 ;  /* 0x000000800d0f7836 */ /* 0x040fe20000000000 */
[----:B------:R-:W-:Y:S01]  /*0a90*/  IADD3 R27, PT, PT, R13, 0x380, RZ ;  /* 0x000003800d1b7810 */ /* 0x000fe20007ffe0ff */
[----:B------:R-:W-:Y:S01]  /*0aa0*/  IMAD.WIDE R6, R7, 0x4, R2 ;  /* 0x0000000407067825 */ /* 0x000fe200078e0202 */
[----:B------:R1:W-:Y:S03]  /*0ab0*/  STG.E desc[UR4][R10.64], R13 ;  /* 0x0000000d0a007986 */ /* 0x0003e6000c101904 */
[C---:B------:R-:W-:Y:S01]  /*0ac0*/  VIADD R17, R13.reuse, 0x100 ;  /* 0x000001000d117836 */ /* 0x040fe20000000000 */
[----:B------:R1:W-:Y:S01]  /*0ad0*/  STG.E desc[UR4][R6.64], R15 ;  /* 0x0000000f06007986 */ /* 0x0003e2000c101904 */
[----:B------:R-:W-:-:S02]  /*0ae0*/  VIADD R21, R13, 0x200 ;  /* 0x000002000d157836 */ /* 0x000fc40000000000 */
[C---:B------:R-:W-:Y:S01]  /*0af0*/  VIADD R23, R13.reuse, 0x280 ;  /* 0x000002800d177836 */ /* 0x040fe20000000000 */
[----:B------:R1:W-:Y:S01]  /*0b00*/  STG.E desc[UR4][R6.64+0x200], R17 ;  /* 0x0002001106007986 */ /* 0x0003e2000c101904 */
[----:B------:R-:W-:-:S03]  /*0b10*/  VIADD R25, R13, 0x300 ;  /* 0x000003000d197836 */ /* 0x000fc60000000000 */
[----:B------:R1:W-:Y:S04]  /*0b20*/  STG.E desc[UR4][R6.64+0x400], R19 ;  /* 0x0004001306007986 */ /* 0x0003e8000c101904 */
[----:B------:R1:W-:Y:S04]  /*0b30*/  STG.E desc[UR4][R6.64+0x600], R21 ;  /* 0x0006001506007986 */ /* 0x0003e8000c101904 */
[----:B------:R1:W-:Y:S04]  /*0b40*/  STG.E desc[UR4][R6.64+0x800], R23 ;  /* 0x0008001706007986 */ /* 0x0003e8000c101904 */
[----:B------:R1:W-:Y:S04]  /*0b50*/  STG.E desc[UR4][R6.64+0xa00], R25 ;  /* 0x000a001906007986 */ /* 0x0003e8000c101904 */
[----:B------:R1:W-:Y:S01]  /*0b60*/  STG.E desc[UR4][R6.64+0xc00], R27 ;  /* 0x000c001b06007986 */ /* 0x0003e2000c101904 */
[----:B------:R-:W-:Y:S05]  /*0b70*/  @P0 BRA `(.L_x_6) ;  /* 0xfffffffc00a40947 */ /* 0x000fea000383ffff */
.L_x_5:
[----:B------:R-:W-:Y:S05]  /*0b80*/  @!P1 EXIT ;  /* 0x000000000000994d */ /* 0x000fea0003800000 */
[----:B------:R-:W-:Y:S02]  /*0b90*/  ISETP.GE.U32.AND P0, PT, R12, 0x4, PT ;  /* 0x000000040c00780c */ /* 0x000fe40003f06070 */
[----:B------:R-:W-:-:S04]  /*0ba0*/  LOP3.LUT R8, R5, 0x3, RZ, 0xc0, !PT ;  /* 0x0000000305087812 */ /* 0x000fc800078ec0ff */
[----:B------:R-:W-:-:S07]  /*0bb0*/  ISETP.NE.AND P1, PT, R8, RZ, PT ;  /* 0x000000ff0800720c */ /* 0x000fce0003f25270 */
[----:B------:R-:W-:Y:S06]  /*0bc0*/  @!P0 BRA `(.L_x_7) ;  /* 0x00000000002c8947 */ /* 0x000fec0003800000 */
[C---:B01----:R-:W-:Y:S02]  /*0bd0*/  IMAD R7, R9.reuse, 0x80, R4 ;  /* 0x0000008009077824 */ /* 0x043fe400078e0204 */
[----:B------:R-:W-:Y:S02]  /*0be0*/  VIADD R9, R9, 0x4 ;  /* 0x0000000409097836 */ /* 0x000fe40000000000 */
[----:B------:R-:W-:Y:S02]  /*0bf0*/  IMAD.IADD R11, R0, 0x1, R7 ;  /* 0x00000001000b7824 */ /* 0x000fe400078e0207 */
[----:B------:R-:W-:-:S03]  /*0c00*/  IMAD.WIDE R6, R7, 0x4, R2 ;  /* 0x0000000407067825 */ /* 0x000fc600078e0202 */
[C---:B------:R-:W-:Y:S01]  /*0c10*/  IADD3 R13, PT, PT, R11.reuse, 0x80, RZ ;  /* 0x000000800b0d7810 */ /* 0x040fe20007ffe0ff */
[C---:B------:R-:W-:Y:S01]  /*0c20*/  VIADD R15, R11.reuse, 0x100 ;  /* 0x000001000b0f7836 */ /* 0x040fe20000000000 */
[----:B------:R2:W-:Y:S01]  /*0c30*/  STG.E desc[UR4][R6.64], R11 ;  /* 0x0000000b06007986 */ /* 0x0005e2000c101904 */
[----:B------:R-:W-:-:S03]  /*0c40*/  VIADD R17, R11, 0x180 ;  /* 0x000001800b117836 */ /* 0x000fc60000000000 */
[----:B------:R2:W-:Y:S04]  /*0c50*/  STG.E desc[UR4][R6.64+0x200], R13 ;  /* 0x0002000d06007986 */ /* 0x0005e8000c101904 */
[----:B------:R2:W-:Y:S04]  /*0c60*/  STG.E desc[UR4][R6.64+0x400], R15 ;  /* 0x0004000f06007986 */ /* 0x0005e8000c101904 */
[----:B------:R2:W-:Y:S02]  /*0c70*/  STG.E desc[UR4][R6.64+0x600], R17 ;  /* 0x0006001106007986 */ /* 0x0005e4000c101904 */
.L_x_7:
[----:B------:R-:W-:Y:S05]  /*0c80*/  @!P1 EXIT ;  /* 0x000000000000994d */ /* 0x000fea0003800000 */
[----:B------:R-:W-:Y:S02]  /*0c90*/  ISETP.NE.AND P0, PT, R8, 0x1, PT ;  /* 0x000000010800780c */ /* 0x000fe40003f05270 */
[----:B------:R-:W-:-:S04]  /*0ca0*/  LOP3.LUT R5, R5, 0x1, RZ, 0xc0, !PT ;  /* 0x0000000105057812 */ /* 0x000fc800078ec0ff */
[----:B------:R-:W-:-:S07]  /*0cb0*/  ISETP.NE.U32.AND P1, PT, R5, 0x1, PT ;  /* 0x000000010500780c */ /* 0x000fce0003f25070 */
[----:B------:R-:W-:Y:S06]  /*0cc0*/  @!P0 BRA `(.L_x_8) ;  /* 0x00000000001c8947 */ /* 0x000fec0003800000 */
[C---:B012---:R-:W-:Y:S01]  /*0cd0*/  LEA R7, R9.reuse, R4, 0x7 ;  /* 0x0000000409077211 */ /* 0x047fe200078e38ff */
[----:B------:R-:W-:-:S04]  /*0ce0*/  VIADD R9, R9, 0x2 ;  /* 0x0000000209097836 */ /* 0x000fc80000000000 */
[----:B------:R-:W-:Y:S02]  /*0cf0*/  IMAD.IADD R5, R0, 0x1, R7 ;  /* 0x0000000100057824 */ /* 0x000fe400078e0207 */
[----:B------:R-:W-:-:S04]  /*0d00*/  IMAD.WIDE R6, R7, 0x4, R2 ;  /* 0x0000000407067825 */ /* 0x000fc800078e0202 */
[----:B------:R-:W-:Y:S01]  /*0d10*/  VIADD R11, R5, 0x80 ;  /* 0x00000080050b7836 */ /* 0x000fe20000000000 */
[----:B------:R3:W-:Y:S04]  /*0d20*/  STG.E desc[UR4][R6.64], R5 ;  /* 0x0000000506007986 */ /* 0x0007e8000c101904 */
[----:B------:R3:W-:Y:S02]  /*0d30*/  STG.E desc[UR4][R6.64+0x200], R11 ;  /* 0x0002000b06007986 */ /* 0x0007e4000c101904 */
.L_x_8:
[----:B------:R-:W-:Y:S05]  /*0d40*/  @P1 EXIT ;  /* 0x000000000000194d */ /* 0x000fea0003800000 */
[----:B0-----:R-:W-:-:S05]  /*0d50*/  LEA R9, R9, R4, 0x7 ;  /* 0x0000000409097211 */ /* 0x001fca00078e38ff */
[----:B---3--:R-:W-:Y:S02]  /*0d60*/  IMAD.IADD R5, R0, 0x1, R9 ;  /* 0x0000000100057824 */ /* 0x008fe400078e0209 */
[----:B------:R-:W-:-:S05]  /*0d70*/  IMAD.WIDE R2, R9, 0x4, R2 ;  /* 0x0000000409027825 */ /* 0x000fca00078e0202 */
[----:B------:R-:W-:Y:S01]  /*0d80*/  STG.E desc[UR4][R2.64], R5 ;  /* 0x0000000502007986 */ /* 0x000fe2000c101904 */
[----:B------:R-:W-:Y:S05]  /*0d90*/  EXIT ;  /* 0x000000000000794d */ /* 0x000fea0003800000 */
.L_x_9:
[----:B------:R-:W-:-:S00]  /*0da0*/  BRA `(.L_x_9) ;  /* 0xfffffffc00fc7947 */ /* 0x000fc0000383ffff */
[----:B------:R-:W-:-:S00]  /*0db0*/  NOP ;  /* 0x0000000000007918 */ /* 0x000fc00000000000 */
        /* <DEDUP_REMOVED lines=12> */
.L_x_24:


//--------------------- .text._ZN3cub18CUB_300001_SM_10006detail9transform16transform_kernelINS2_10policy_hubILb1EN4cuda3std3__45tupleIJN6thrust24THRUST_300001_SM_1000_NS17counting_iteratorIiNSA_11use_defaultESC_SC_EEEEEE10policy1000EiNS7_10__identityENSA_10device_ptrIiEEJSD_EEEvT0_iT1_T2_DpNS2_10kernel_argIT3_EE --------------------------
	.section	.text._ZN3cub18CUB_300001_SM_10006detail9transform16transform_kernelINS2_10policy_hubILb1EN4cuda3std3__45tupleIJN6thrust24THRUST_300001_SM_1000_NS17counting_iteratorIiNSA_11use_defaultESC_SC_EEEEEE10policy1000EiNS7_10__identityENSA_10device_ptrIiEEJSD_EEEvT0_iT1_T2_DpNS2_10kernel_argIT3_EE,"ax",@progbits
	.align	128
        .global         _ZN3cub18CUB_300001_SM_10006detail9transform16transform_kernelINS2_10policy_hubILb1EN4cuda3std3__45tupleIJN6thrust24THRUST_300001_SM_1000_NS17counting_iteratorIiNSA_11use_defaultESC_SC_EEEEEE10policy1000EiNS7_10__identityENSA_10device_ptrIiEEJSD_EEEvT0_iT1_T2_DpNS2_10kernel_argIT3_EE
        .type           _ZN3cub18CUB_300001_SM_10006detail9transform16transform_kernelINS2_10policy_hubILb1EN4cuda3std3__45tupleIJN6thrust24THRUST_300001_SM_1000_NS17counting_iteratorIiNSA_11use_defaultESC_SC_EEEEEE10policy1000EiNS7_10__identityENSA_10device_ptrIiEEJSD_EEEvT0_iT1_T2_DpNS2_10kernel_argIT3_EE,@function
        .size           _ZN3cub18CUB_300001_SM_10006detail9transform16transform_kernelINS2_10policy_hubILb1EN4cuda3std3__45tupleIJN6thrust24THRUST_300001_SM_1000_NS17counting_iteratorIiNSA_11use_defaultESC_SC_EEEEEE10policy1000EiNS7_10__identityENSA_10device_ptrIiEEJSD_EEEvT0_iT1_T2_DpNS2_10kernel_argIT3_EE,(.L_x_25 - _ZN3cub18CUB_300001_SM_10006detail9transform16transform_kernelINS2_10policy_hubILb1EN4cuda3std3__45tupleIJN6thrust24THRUST_300001_SM_1000_NS17counting_iteratorIiNSA_11use_defaultESC_SC_EEEEEE10policy1000EiNS7_10__identityENSA_10device_ptrIiEEJSD_EEEvT0_iT1_T2_DpNS2_10kernel_argIT3_EE)
        .other          _ZN3cub18CUB_300001_SM_10006detail9transform16transform_kernelINS2_10policy_hubILb1EN4cuda3std3__45tupleIJN6thrust24THRUST_300001_SM_1000_NS17counting_iteratorIiNSA_11use_defaultESC_SC_EEEEEE10policy1000EiNS7_10__identityENSA_10device_ptrIiEEJSD_EEEvT0_iT1_T2_DpNS2_10kernel_argIT3_EE,@"STO_CUDA_ENTRY STV_DEFAULT"
_ZN3cub18CUB_300001_SM_10006detail9transform16transform_kernelINS2_10policy_hubILb1EN4cuda3std3__45tupleIJN6thrust24THRUST_300001_SM_1000_NS17counting_iteratorIiNSA_11use_defaultESC_SC_EEEEEE10policy1000EiNS7_10__identityENSA_10device_ptrIiEEJSD_EEEvT0_iT1_T2_DpNS2_10kernel_argIT3_EE:
.text._ZN3cub18CUB_300001_SM_10006detail9transform16transform_kernelINS2_10policy_hubILb1EN4cuda3std3__45tupleIJN6thrust24THRUST_300001_SM_1000_NS17counting_iteratorIiNSA_11use_defaultESC_SC_EEEEEE10policy1000EiNS7_10__identityENSA_10device_ptrIiEEJSD_EEEvT0_iT1_T2_DpNS2_10kernel_argIT3_EE:
[----:B------:R-:W-:Y:S08]  /*0000*/  LDC R1, c[0x0][0x37c] ;  /* 0x0000df00ff017b82 */ /* 0x000ff00000000800 */
[----:B------:R-:W0:Y:S01]  /*0010*/  LDC.64 R8, c[0x0][0x380] ;  /* 0x0000e000ff087b82 */ /* 0x000e220000000a00 */
[----:B------:R-:W1:Y:S07]  /*0020*/  LDCU UR6, c[0x0][0x398] ;  /* 0x00007300ff0677ac */ /* 0x000e6e0008000800 */
[----:B------:R-:W2:Y:S08]  /*0030*/  S2UR UR4, SR_CTAID.X ;  /* 0x00000000000479c3 */ /* 0x000eb00000002500 */
[----:B------:R-:W3:Y:S01]  /*0040*/  LDC.64 R2, c[0x0][0x390] ;  /* 0x0000e400ff027b82 */ /* 0x000ee20000000a00 */
[----:B0-----:R-:W-:-:S04]  /*0050*/  IMAD.SHL.U32 R6, R9, 0x80, RZ ;  /* 0x0000008009067824 */ /* 0x001fc800078e00ff */
[----:B--2---:R-:W-:Y:S01]  /*0060*/  IMAD R5, R6, UR4, RZ ;  /* 0x0000000406057c24 */ /* 0x004fe2000f8e02ff */
[----:B------:R-:W0:Y:S03]  /*0070*/  LDCU.64 UR4, c[0x0][0x358] ;  /* 0x00006b00ff0477ac */ /* 0x000e260008000a00 */
[----:B------:R-:W-:Y:S02]  /*0080*/  IMAD.IADD R7, R8, 0x1, -R5 ;  /* 0x0000000108077824 */ /* 0x000fe400078e0a05 */
[C---:B-1----:R-:W-:Y:S02]  /*0090*/  VIADD R0, R5.reuse, UR6 ;  /* 0x0000000605007c36 */ /* 0x042fe40008000000 */
[----:B---3--:R-:W-:Y:S01]  /*00a0*/  IMAD.WIDE R2, R5, 0x4, R2 ;  /* 0x0000000405027825 */ /* 0x008fe200078e0202 */
[CC--:B------:R-:W-:Y:S02]  /*00b0*/  ISETP.GT.AND P0, PT, R6.reuse, R7.reuse, PT ;  /* 0x000000070600720c */ /* 0x0c0fe40003f04270 */
[----:B------:R-:W-:-:S11]  /*00c0*/  VIMNMX R6, PT, PT, R6, R7, PT ;  /* 0x0000000706067248 */ /* 0x000fd60003fe0100 */
[----:B0-----:R-:W-:Y:S05]  /*00d0*/  @P0 BRA `(.L_x_10) ;  /* 0x0000000400100947 */ /* 0x001fea0003800000 */
[----:B------:R-:W-:-:S13]  /*00e0*/  ISETP.GE.AND P0, PT, R9, 0x1, PT ;  /* 0x000000010900780c */ /* 0x000fda0003f06270 */
[----:B------:R-:W-:Y:S05]  /*00f0*/  @!P0 EXIT ;  /* 0x000000000000894d */ /* 0x000fea0003800000 */
[----:B------:R-:W0:Y:S01]  /*0100*/  S2R R6, SR_TID.X ;  /* 0x0000000000067919 */ /* 0x000e220000002100 */
[C---:B------:R-:W-:Y:S01]  /*0110*/  ISETP.GE.U32.AND P0, PT, R9.reuse, 0x8, PT ;  /* 0x000000080900780c */ /* 0x040fe20003f06070 */
[----:B------:R-:W-:Y:S01]  /*0120*/  HFMA2 R7, -RZ, RZ, 0, 0 ;  /* 0x00000000ff077431 */ /* 0x000fe200000001ff */
[----:B------:R-:W-:-:S04]  /*0130*/  LOP3.LUT R12, R9, 0x7, RZ, 0xc0, !PT ;  /* 0x00000007090c7812 */ /* 0x000fc800078ec0ff */
[----:B------:R-:W-:-:S07]  /*0140*/  ISETP.NE.AND P1, PT, R12, RZ, PT ;  /* 0x000000ff0c00720c */ /* 0x000fce0003f25270 */
[----:B------:R-:W-:Y:S06]  /*0150*/  @!P0 BRA `(.L_x_11) ;  /* 0x0000000000648947 */ /* 0x000fec0003800000 */
[----:B------:R-:W-:Y:S01]  /*0160*/  LOP3.LUT R7, R9, 0x7ffffff8, RZ, 0xc0, !PT ;  /* 0x7ffffff809077812 */ /* 0x000fe200078ec0ff */
[----:B------:R-:W-:-:S07]  /*0170*/  IMAD.MOV.U32 R10, RZ, RZ, RZ ;  /* 0x000000ffff0a7224 */ /* 0x000fce00078e00ff */
.L_x_12:
[C---:B01----:R-:W-:Y:S01]  /*0180*/  IMAD R9, R10.reuse, 0x80, R6 ;  /* 0x000000800a097824 */ /* 0x043fe200078e0206 */
[----:B------:R-:W-:-:S03]  /*0190*/  IADD3 R10, PT, PT, R10, 0x8, RZ ;  /* 0x000000080a0a7810 */ /* 0x000fc60007ffe0ff */
[----:B------:R-:W-:Y:S01]  /*01a0*/  IMAD.IADD R11, R0, 0x1, R9 ;  /* 0x00000001000b7824 */ /* 0x000fe200078e0209 */
[C---:B------:R-:W-:Y:S01]  /*01b0*/  IADD3 R5, PT, PT, R9.reuse, 0x80, RZ ;  /* 0x0000008009057810 */ /* 0x040fe20007ffe0ff */
[--C-:B------:R-:W-:Y:S01]  /*01c0*/  IMAD.WIDE.U32 R8, R9, 0x4, R2.reuse ;  /* 0x0000000409087825 */ /* 0x100fe200078e0002 */
[----:B------:R-:W-:Y:S02]  /*01d0*/  ISETP.NE.AND P0, PT, R10, R7, PT ;  /* 0x000000070a00720c */ /* 0x000fe40003f05270 */
[C---:B------:R-:W-:Y:S01]  /*01e0*/  IADD3 R19, PT, PT, R11.reuse, 0x200, RZ ;  /* 0x000002000b137810 */ /* 0x040fe20007ffe0ff */
[----:B------:R-:W-:Y:S01]  /*01f0*/  VIADD R13, R11, 0x80 ;  /* 0x000000800b0d7836 */ /* 0x000fe20000000000 */
[----:B------:R1:W-:Y:S01]  /*0200*/  STG.E desc[UR4][R8.64], R11 ;  /* 0x0000000b08007986 */ /* 0x0003e2000c101904 */
[----:B------:R-:W-:-:S04]  /*0210*/  IMAD.WIDE R4, R5, 0x4, R2 ;  /* 0x0000000405047825 */ /* 0x000fc800078e0202 */
[C---:B------:R-:W-:Y:S01]  /*0220*/  VIADD R15, R11.reuse, 0x100 ;  /* 0x000001000b0f7836 */ /* 0x040fe20000000000 */
[----:B------:R1:W-:Y:S01]  /*0230*/  STG.E desc[UR4][R4.64], R13 ;  /* 0x0000000d04007986 */ /* 0x0003e2000c101904 */
[C---:B------:R-:W-:Y:S02]  /*0240*/  VIADD R17, R11.reuse, 0x180 ;  /* 0x000001800b117836 */ /* 0x040fe40000000000 */
[C---:B------:R-:W-:Y:S01]  /*0250*/  VIADD R21, R11.reuse, 0x280 ;  /* 0x000002800b157836 */ /* 0x040fe20000000000 */
[----:B------:R1:W-:Y:S01]  /*0260*/  STG.E desc[UR4][R4.64+0x200], R15 ;  /* 0x0002000f04007986 */ /* 0x0003e2000c101904 */
[C---:B------:R-:W-:Y:S02]  /*0270*/  VIADD R23, R11.reuse, 0x300 ;  /* 0x000003000b177836 */ /* 0x040fe40000000000 */
[----:B------:R-:W-:Y:S01]  /*0280*/  VIADD R25, R11, 0x380 ;  /* 0x000003800b197836 */ /* 0x000fe20000000000 */
[----:B------:R1:W-:Y:S04]  /*0290*/  STG.E desc[UR4][R4.64+0x400], R17 ;  /* 0x0004001104007986 */ /* 0x0003e8000c101904 */
[----:B------:R1:W-:Y:S04]  /*02a0*/  STG.E desc[UR4][R4.64+0x600], R19 ;  /* 0x0006001304007986 */ /* 0x0003e8000c101904 */
[----:B------:R1:W-:Y:S04]  /*02b0*/  STG.E desc[UR4][R4.64+0x800], R21 ;  /* 0x0008001504007986 */ /* 0x0003e8000c101904 */
[----:B------:R1:W-:Y:S04]  /*02c0*/  STG.E desc[UR4][R4.64+0xa00], R23 ;  /* 0x000a001704007986 */ /* 0x0003e8000c101904 */
[----:B------:R1:W-:Y:S01]  /*02d0*/  STG.E desc[UR4][R4.64+0xc00], R25 ;  /* 0x000c001904007986 */ /* 0x0003e2000c101904 */
[----:B------:R-:W-:Y:S05]  /*02e0*/  @P0 BRA `(.L_x_12) ;  /* 0xfffffffc00a40947 */ /* 0x000fea000383ffff */
.L_x_11:
[----:B------:R-:W-:Y:S05]  /*02f0*/  @!P1 EXIT ;  /* 0x000000000000994d */ /* 0x000fea0003800000 */
[----:B-1----:R-:W1:Y:S01]  /*0300*/  LDC R8, c[0x0][0x384] ;  /* 0x0000e100ff087b82 */ /* 0x002e620000000800 */
[----:B------:R-:W-:Y:S02]  /*0310*/  ISETP.GE.U32.AND P0, PT, R12, 0x4, PT ;  /* 0x000000040c00780c */ /* 0x000fe40003f06070 */
[----:B-1----:R-:W-:-:S04]  /*0320*/  LOP3.LUT R10, R8, 0x3, RZ, 0xc0, !PT ;  /* 0x00000003080a7812 */ /* 0x002fc800078ec0ff */
[----:B------:R-:W-:-:S07]  /*0330*/  ISETP.NE.AND P1, PT, R10, RZ, PT ;  /* 0x000000ff0a00720c */ /* 0x000fce0003f25270 */
[----:B------:R-:W-:Y:S06]  /*0340*/  @!P0 BRA `(.L_x_13) ;  /* 0x00000000002c8947 */ /* 0x000fec0003800000 */
[C---:B0-----:R-:W-:Y:S02]  /*0350*/  IMAD R5, R7.reuse, 0x80, R6 ;  /* 0x0000008007057824 */ /* 0x041fe400078e0206 */
        /* <DEDUP_REMOVED lines=10> */
.L_x_13:
[----:B------:R-:W-:Y:S05]  /*0400*/  @!P1 EXIT ;  /* 0x000000000000994d */ /* 0x000fea0003800000 */
[----:B------:R-:W-:Y:S02]  /*0410*/  ISETP.NE.AND P0, PT, R10, 0x1, PT ;  /* 0x000000010a00780c */ /* 0x000fe40003f05270 */
[----:B-1----:R-:W-:-:S04]  /*0420*/  LOP3.LUT R4, R8, 0x1, RZ, 0xc0, !PT ;  /* 0x0000000108047812 */ /* 0x002fc800078ec0ff */
[----:B------:R-:W-:-:S07]  /*0430*/  ISETP.NE.U32.AND P1, PT, R4, 0x1, PT ;  /* 0x000000010400780c */ /* 0x000fce0003f25070 */
[----:B------:R-:W-:Y:S06]  /*0440*/  @!P0 BRA `(.L_x_14) ;  /* 0x00000000001c8947 */ /* 0x000fec0003800000 */
[C---:B0-----:R-:W-:Y:S02]  /*0450*/  IMAD R5, R7.reuse, 0x80, R6 ;  /* 0x0000008007057824 */ /* 0x041fe400078e0206 */
[----:B------:R-:W-:-:S03]  /*0460*/  VIADD R7, R7, 0x2 ;  /* 0x0000000207077836 */ /* 0x000fc60000000000 */
[----:B------:R-:W-:Y:S01]  /*0470*/  IADD3 R9, PT, PT, R0, R5, RZ ;  /* 0x0000000500097210 */ /* 0x000fe20007ffe0ff */
[----:B------:R-:W-:-:S04]  /*0480*/  IMAD.WIDE R4, R5, 0x4, R2 ;  /* 0x0000000405047825 */ /* 0x000fc800078e0202 */
[----:B------:R-:W-:Y:S01]  /*0490*/  VIADD R11, R9, 0x80 ;  /* 0x00000080090b7836 */ /* 0x000fe20000000000 */
[----:B------:R1:W-:Y:S04]  /*04a0*/  STG.E desc[UR4][R4.64], R9 ;  /* 0x0000000904007986 */ /* 0x0003e8000c101904 */
[----:B------:R1:W-:Y:S02]  /*04b0*/  STG.E desc[UR4][R4.64+0x200], R11 ;  /* 0x0002000b04007986 */ /* 0x0003e4000c101904 */
.L_x_14:
[----:B------:R-:W-:Y:S05]  /*04c0*/  @P1 EXIT ;  /* 0x000000000000194d */ /* 0x000fea0003800000 */
[----:B0-----:R-:W-:-:S04]  /*04d0*/  IMAD R7, R7, 0x80, R6 ;  /* 0x0000008007077824 */ /* 0x001fc800078e0206 */
[----:B------:R-:W-:Y:S01]  /*04e0*/  IMAD.WIDE R2, R7, 0x4, R2 ;  /* 0x0000000407027825 */ /* 0x000fe200078e0202 */
[----:B-1----:R-:W-:-:S05]  /*04f0*/  IADD3 R5, PT, PT, R0, R7, RZ ;  /* 0x0000000700057210 */ /* 0x002fca0007ffe0ff */
[----:B------:R-:W-:Y:S01]  /*0500*/  STG.E desc[UR4][R2.64], R5 ;  /* 0x0000000502007986 */ /* 0x000fe2000c101904 */
[----:B------:R-:W-:Y:S05]  /*0510*/  EXIT ;  /* 0x000000000000794d */ /* 0x000fea0003800000 */
.L_x_10:
        /* <DEDUP_REMOVED lines=10> */
.L_x_16:
[C---:B0-----:R-:W-:Y:S01]  /*05c0*/  IMAD R17, R9.reuse, 0x80, R7 ;  /* 0x0000008009117824 */ /* 0x041fe200078e0207 */
[----:B------:R-:W-:-:S03]  /*05d0*/  IADD3 R9, PT, PT, R9, 0x8, RZ ;  /* 0x0000000809097810 */ /* 0x000fc60007ffe0ff */
[C---:B------:R-:W-:Y:S01]  /*05e0*/  VIADD R19, R17.reuse, 0x100 ;  /* 0x0000010011137836 */ /* 0x040fe20000000000 */
[C---:B------:R-:W-:Y:S01]  /*05f0*/  IADD3 R15, PT, PT, R17.reuse, 0x80, RZ ;  /* 0x00000080110f7810 */ /* 0x040fe20007ffe0ff */
[C---:B------:R-:W-:Y:S01]  /*0600*/  VIADD R21, R17.reuse, 0x180 ;  /* 0x0000018011157836 */ /* 0x040fe20000000000 */
[CC--:B------:R-:W-:Y:S01]  /*0610*/  ISETP.GE.AND P1, PT, R17.reuse, R6.reuse, PT ;  /* 0x000000061100720c */ /* 0x0c0fe20003f26270 */
[----:B------:R-:W-:Y:S01]  /*0620*/  VIADD R23, R17, 0x200 ;  /* 0x0000020011177836 */ /* 0x000fe20000000000 */
[CC--:B------:R-:W-:Y:S01]  /*0630*/  ISETP.GE.AND P2, PT, R15.reuse, R6.reuse, PT ;  /* 0x000000060f00720c */ /* 0x0c0fe20003f46270 */
[----:B------:R-:W-:Y:S01]  /*0640*/  IMAD.WIDE R4, R15, 0x4, R2 ;  /* 0x000000040f047825 */ /* 0x000fe200078e0202 */
[----:B------:R-:W-:Y:S02]  /*0650*/  IADD3 R25, PT, PT, R17, 0x280, RZ ;  /* 0x0000028011197810 */ /* 0x000fe40007ffe0ff */
[-C--:B------:R-:W-:Y:S01]  /*0660*/  ISETP.GE.AND P3, PT, R23, R6.reuse, PT ;  /* 0x000000061700720c */ /* 0x080fe20003f66270 */
[----:B------:R-:W-:Y:S01]  /*0670*/  VIADD R27, R17, 0x300 ;  /* 0x00000300111b7836 */ /* 0x000fe20000000000 */
[----:B------:R-:W-:Y:S01]  /*0680*/  ISETP.GE.AND P4, PT, R25, R6, PT ;  /* 0x000000061900720c */ /* 0x000fe20003f86270 */
[----:B------:R-:W-:-:S03]  /*0690*/  VIADD R29, R17, 0x380 ;  /* 0x00000380111d7836 */ /* 0x000fc60000000000 */
[-C--:B------:R-:W-:Y:S01]  /*06a0*/  ISETP.GE.AND P5, PT, R27, R6.reuse, PT ;  /* 0x000000061b00720c */ /* 0x080fe20003fa6270 */
[C---:B------:R-:W-:Y:S01]  /*06b0*/  @!P1 IMAD.IADD R13, R0.reuse, 0x1, R17 ;  /* 0x00000001000d9824 */ /* 0x040fe200078e0211 */
[----:B------:R-:W-:Y:S01]  /*06c0*/  ISETP.GE.AND P6, PT, R29, R6, PT ;  /* 0x000000061d00720c */ /* 0x000fe20003fc6270 */
[----:B------:R-:W-:Y:S01]  /*06d0*/  @!P1 IMAD.WIDE.U32 R10, R17, 0x4, R2 ;  /* 0x00000004110a9825 */ /* 0x000fe200078e0002 */
[----:B------:R-:W-:-:S04]  /*06e0*/  @!P2 IADD3 R15, PT, PT, R0, R15, RZ ;  /* 0x0000000f000fa210 */ /* 0x000fc80007ffe0ff */
[----:B------:R0:W-:Y:S01]  /*06f0*/  @!P1 STG.E desc[UR4][R10.64], R13 ;  /* 0x0000000d0a009986 */ /* 0x0001e2000c101904 */
[-C--:B------:R-:W-:Y:S02]  /*0700*/  ISETP.GE.AND P1, PT, R19, R6.reuse, PT ;  /* 0x000000061300720c */ /* 0x080fe40003f26270 */
[----:B------:R-:W-:Y:S01]  /*0710*/  @!P4 IADD3 R17, PT, PT, R0, R25, RZ ;  /* 0x000000190011c210 */ /* 0x000fe20007ffe0ff */
[----:B------:R1:W-:Y:S01]  /*0720*/  @!P2 STG.E desc[UR4][R4.64], R15 ;  /* 0x0000000f0400a986 */ /* 0x0003e2000c101904 */
[----:B------:R-:W-:-:S03]  /*0730*/  ISETP.GE.AND P2, PT, R21, R6, PT ;  /* 0x000000061500720c */ /* 0x000fc60003f46270 */
[----:B------:R2:W-:Y:S06]  /*0740*/  @!P4 STG.E desc[UR4][R4.64+0x800], R17 ;  /* 0x000800110400c986 */ /* 0x0005ec000c101904 */
[C---:B0-----:R-:W-:Y:S01]  /*0750*/  @!P1 IADD3 R11, PT, PT, R0.reuse, R19, RZ ;  /* 0x00000013000b9210 */ /* 0x041fe20007ffe0ff */
[C---:B------:R-:W-:Y:S02]  /*0760*/  @!P5 IMAD.IADD R19, R0.reuse, 0x1, R27 ;  /* 0x000000010013d824 */ /* 0x040fe400078e021b */
[C---:B-1----:R-:W-:Y:S02]  /*0770*/  @!P3 IMAD.IADD R15, R0.reuse, 0x1, R23 ;  /* 0x00000001000fb824 */ /* 0x042fe400078e0217 */
[C---:B------:R-:W-:Y:S01]  /*0780*/  @!P2 IMAD.IADD R13, R0.reuse, 0x1, R21 ;  /* 0x00000001000da824 */ /* 0x040fe200078e0215 */
[----:B------:R2:W-:Y:S01]  /*0790*/  @!P5 STG.E desc[UR4][R4.64+0xa00], R19 ;  /* 0x000a00130400d986 */ /* 0x0005e2000c101904 */
[----:B------:R-:W-:-:S03]  /*07a0*/  @!P6 IMAD.IADD R21, R0, 0x1, R29 ;  /* 0x000000010015e824 */ /* 0x000fc600078e021d */
[----:B------:R2:W-:Y:S04]  /*07b0*/  @!P2 STG.E desc[UR4][R4.64+0x400], R13 ;  /* 0x0004000d0400a986 */ /* 0x0005e8000c101904 */
[----:B------:R2:W-:Y:S04]  /*07c0*/  @!P3 STG.E desc[UR4][R4.64+0x600], R15 ;  /* 0x0006000f0400b986 */ /* 0x0005e8000c101904 */
[----:B------:R2:W-:Y:S04]  /*07d0*/  @!P6 STG.E desc[UR4][R4.64+0xc00], R21 ;  /* 0x000c00150400e986 */ /* 0x0005e8000c101904 */
[----:B------:R2:W-:Y:S01]  /*07e0*/  @!P1 STG.E desc[UR4][R4.64+0x200], R11 ;  /* 0x0002000b04009986 */ /* 0x0005e2000c101904 */
[----:B------:R-:W-:-:S13]  /*07f0*/  ISETP.NE.AND P1, PT, R9, R8, PT ;  /* 0x000000080900720c */ /* 0x000fda0003f25270 */
[----:B--2---:R-:W-:Y:S05]  /*0800*/  @P1 BRA `(.L_x_16) ;  /* 0xfffffffc006c1947 */ /* 0x004fea000383ffff */
.L_x_15:
[----:B------:R-:W-:Y:S05]  /*0810*/  @!P0 EXIT ;  /* 0x000000000000894d */ /* 0x000fea0003800000 */
[----:B------:R-:W1:Y:S01]  /*0820*/  LDC R10, c[0x0][0x384] ;  /* 0x0000e100ff0a7b82 */ /* 0x000e620000000800 */
[----:B------:R-:W-:Y:S02]  /*0830*/  ISETP.GE.U32.AND P0, PT, R12, 0x4, PT ;  /* 0x000000040c00780c */ /* 0x000fe40003f06070 */
[----:B-1----:R-:W-:-:S04]  /*0840*/  LOP3.LUT R14, R10, 0x3, RZ, 0xc0, !PT ;  /* 0x000000030a0e7812 */ /* 0x002fc800078ec0ff */
[----:B------:R-:W-:-:S07]  /*0850*/  ISETP.NE.AND P4, PT, R14, RZ, PT ;  /* 0x000000ff0e00720c */ /* 0x000fce0003f85270 */
[----:B------:R-:W-:Y:S06]  /*0860*/  @!P0 BRA `(.L_x_17) ;  /* 0x0000000000488947 */ /* 0x000fec0003800000 */
[C---:B0-----:R-:W-:Y:S01]  /*0870*/  IMAD R9, R8.reuse, 0x80, R7 ;  /* 0x0000008008097824 */ /* 0x041fe200078e0207 */
[----:B------:R-:W-:-:S03]  /*0880*/  IADD3 R8, PT, PT, R8, 0x4, RZ ;  /* 0x0000000408087810 */ /* 0x000fc60007ffe0ff */
[C---:B------:R-:W-:Y:S01]  /*0890*/  VIADD R11, R9.reuse, 0x80 ;  /* 0x00000080090b7836 */ /* 0x040fe20000000000 */
[C---:B------:R-:W-:Y:S01]  /*08a0*/  IADD3 R13, PT, PT, R9.reuse, 0x100, RZ ;  /* 0x00000100090d7810 */ /* 0x040fe20007ffe0ff */
[C---:B------:R-:W-:Y:S01]  /*08b0*/  VIADD R15, R9.reuse, 0x180 ;  /* 0x00000180090f7836 */ /* 0x040fe20000000000 */
[CC--:B------:R-:W-:Y:S01]  /*08c0*/  ISETP.GE.AND P0, PT, R9.reuse, R6.reuse, PT ;  /* 0x000000060900720c */ /* 0x0c0fe20003f06270 */
[----:B------:R-:W-:Y:S01]  /*08d0*/  IMAD.WIDE R4, R9, 0x4, R2 ;  /* 0x0000000409047825 */ /* 0x000fe200078e0202 */
[-C--:B------:R-:W-:Y:S02]  /*08e0*/  ISETP.GE.AND P1, PT, R11, R6.reuse, PT ;  /* 0x000000060b00720c */ /* 0x080fe40003f26270 */
[-C--:B------:R-:W-:Y:S02]  /*08f0*/  ISETP.GE.AND P2, PT, R13, R6.reuse, PT ;  /* 0x000000060d00720c */ /* 0x080fe40003f46270 */
[----:B------:R-:W-:-:S07]  /*0900*/  ISETP.GE.AND P3, PT, R15, R6, PT ;  /* 0x000000060f00720c */ /* 0x000fce0003f66270 */
[C---:B------:R-:W-:Y:S02]  /*0910*/  @!P0 IMAD.IADD R9, R0.reuse, 0x1, R9 ;  /* 0x0000000100098824 */ /* 0x040fe400078e0209 */
[C---:B------:R-:W-:Y:S02]  /*0920*/  @!P1 IADD3 R11, PT, PT, R0.reuse, R11, RZ ;  /* 0x0000000b000b9210 */ /* 0x040fe40007ffe0ff */
[C---:B------:R-:W-:Y:S01]  /*0930*/  @!P2 IMAD.IADD R13, R0.reuse, 0x1, R13 ;  /* 0x00000001000da824 */ /* 0x040fe200078e020d */
[----:B------:R1:W-:Y:S01]  /*0940*/  @!P0 STG.E desc[UR4][R4.64], R9 ;  /* 0x0000000904008986 */ /* 0x0003e2000c101904 */
[----:B------:R-:W-:-:S03]  /*0950*/  @!P3 IMAD.IADD R15, R0, 0x1, R15 ;  /* 0x00000001000fb824 */ /* 0x000fc600078e020f */
[----:B------:R1:W-:Y:S04]  /*0960*/  @!P1 STG.E desc[UR4][R4.64+0x200], R11 ;  /* 0x0002000b04009986 */ /* 0x0003e8000c101904 */
[----:B------:R1:W-:Y:S04]  /*0970*/  @!P2 STG.E desc[UR4][R4.64+0x400], R13 ;  /* 0x0004000d0400a986 */ /* 0x0003e8000c101904 */
[----:B------:R1:W-:Y:S02]  /*0980*/  @!P3 STG.E desc[UR4][R4.64+0x600], R15 ;  /* 0x0006000f0400b986 */ /* 0x0003e4000c101904 */
.L_x_17:
[----:B------:R-:W-:Y:S05]  /*0990*/  @!P4 EXIT ;  /* 0x000000000000c94d */ /* 0x000fea0003800000 */
[----:B------:R-:W-:Y:S02]  /*09a0*/  ISETP.NE.AND P0, PT, R14, 0x1, PT ;  /* 0x000000010e00780c */ /* 0x000fe40003f05270 */
[----:B------:R-:W-:-:S04]  /*09b0*/  LOP3.LUT R10, R10, 0x1, RZ, 0xc0, !PT ;  /* 0x000000010a0a7812 */ /* 0x000fc800078ec0ff */
[----:B------:R-:W-:-:S07]  /*09c0*/  ISETP.NE.U32.AND P2, PT, R10, 0x1, PT ;  /* 0x000000010a00780c */ /* 0x000fce0003f45070 */
[----:B------:R-:W-:Y:S06]  /*09d0*/  @!P0 BRA `(.L_x_18) ;  /* 0x0000000000288947 */ /* 0x000fec0003800000 */
[C---:B01----:R-:W-:Y:S02]  /*09e0*/  IMAD R9, R8.reuse, 0x80, R7 ;  /* 0x0000008008097824 */ /* 0x043fe400078e0207 */
        /* <DEDUP_REMOVED lines=9> */
.L_x_18:
[----:B------:R-:W-:Y:S05]  /*0a80*/  @P2 EXIT ;  /* 0x000000000000294d */ /* 0x000fea0003800000 */
[----:B0-----:R-:W-:-:S04]  /*0a90*/  LEA R7, R8, R7, 0x7 ;  /* 0x0000000708077211 */ /* 0x001fc800078e38ff */
[----:B------:R-:W-:-:S13]  /*0aa0*/  ISETP.GE.AND P0, PT, R7, R6, PT ;  /* 0x000000060700720c */ /* 0x000fda0003f06270 */
[----:B------:R-:W-:Y:S05]  /*0ab0*/  @P0 EXIT ;  /* 0x000000000000094d */ /* 0x000fea0003800000 */
[----:B-12---:R-:W-:Y:S02]  /*0ac0*/  IMAD.IADD R5, R0, 0x1, R7 ;  /* 0x0000000100057824 */ /* 0x006fe400078e0207 */
[----:B------:R-:W-:-:S05]  /*0ad0*/  IMAD.WIDE R2, R7, 0x4, R2 ;  /* 0x0000000407027825 */ /* 0x000fca00078e0202 */
[----:B------:R-:W-:Y:S01]  /*0ae0*/  STG.E desc[UR4][R2.64], R5 ;  /* 0x0000000502007986 */ /* 0x000fe2000c101904 */
[----:B------:R-:W-:Y:S05]  /*0af0*/  EXIT ;  /* 0x000000000000794d */ /* 0x000fea0003800000 */
.L_x_19:
        /* <DEDUP_REMOVED lines=16> */
.L_x_25:


//--------------------- .text._ZN3cub18CUB_300001_SM_10006detail8for_each13static_kernelINS2_12policy_hub_t12policy_500_tEmN6thrust24THRUST_300001_SM_1000_NS8cuda_cub20__uninitialized_fill7functorINS7_10device_ptrIiEEiEEEEvT0_T1_ --------------------------
	.section	.text._ZN3cub18CUB_300001_SM_10006detail8for_each13static_kernelINS2_12policy_hub_t12policy_500_tEmN6thrust24THRUST_300001_SM_1000_NS8cuda_cub20__uninitialized_fill7functorINS7_10device_ptrIiEEiEEEEvT0_T1_,"ax",@progbits
	.align	128
        .global         _ZN3cub18CUB_300001_SM_10006detail8for_each13static_kernelINS2_12policy_hub_t12policy_500_tEmN6thrust24THRUST_300001_SM_1000_NS8cuda_cub20__uninitialized_fill7functorINS7_10device_ptrIiEEiEEEEvT0_T1_
        .type           _ZN3cub18CUB_300001_SM_10006detail8for_each13static_kernelINS2_12policy_hub_t12policy_500_tEmN6thrust24THRUST_300001_SM_1000_NS8cuda_cub20__uninitialized_fill7functorINS7_10device_ptrIiEEiEEEEvT0_T1_,@function
        .size           _ZN3cub18CUB_300001_SM_10006detail8for_each13static_kernelINS2_12policy_hub_t12policy_500_tEmN6thrust24THRUST_300001_SM_1000_NS8cuda_cub20__uninitialized_fill7functorINS7_10device_ptrIiEEiEEEEvT0_T1_,(.L_x_26 - _ZN3cub18CUB_300001_SM_10006detail8for_each13static_kernelINS2_12policy_hub_t12policy_500_tEmN6thrust24THRUST_300001_SM_1000_NS8cuda_cub20__uninitialized_fill7functorINS7_10device_ptrIiEEiEEEEvT0_T1_)
        .other          _ZN3cub18CUB_300001_SM_10006detail8for_each13static_kernelINS2_12policy_hub_t12policy_500_tEmN6thrust24THRUST_300001_SM_1000_NS8cuda_cub20__uninitialized_fill7functorINS7_10device_ptrIiEEiEEEEvT0_T1_,@"STO_CUDA_ENTRY STV_DEFAULT"
_ZN3cub18CUB_300001_SM_10006detail8for_each13static_kernelINS2_12policy_hub_t12policy_500_tEmN6thrust24THRUST_300001_SM_1000_NS8cuda_cub20__uninitialized_fill7functorINS7_10device_ptrIiEEiEEEEvT0_T1_:
.text._ZN3cub18CUB_300001_SM_10006detail8for_each13static_kernelINS2_12policy_hub_t12policy_500_tEmN6thrust24THRUST_300001_SM_1000_NS8cuda_cub20__uninitialized_fill7functorINS7_10device_ptrIiEEiEEEEvT0_T1_:
[----:B------:R-:W-:Y:S08]  /*0000*/  LDC R1, c[0x0][0x37c] ;  /* 0x0000df00ff017b82 */ /* 0x000ff00000000800 */
[----:B------:R-:W0:Y:S01]  /*0010*/  S2UR UR4, SR_CTAID.X ;  /* 0x00000000000479c3 */ /* 0x000e220000002500 */
[----:B------:R-:W1:Y:S01]  /*0020*/  LDCU.64 UR6, c[0x0][0x380] ;  /* 0x00007000ff0677ac */ /* 0x000e620008000a00 */
[----:B------:R-:W2:Y:S01]  /*0030*/  LDCU.64 UR8, c[0x0][0x358] ;  /* 0x00006b00ff0877ac */ /* 0x000ea20008000a00 */
[----:B0-----:R-:W-:-:S04]  /*0040*/  UIMAD.WIDE.U32 UR4, UR4, 0x200, URZ ;  /* 0x00000200040478a5 */ /* 0x001fc8000f8e00ff */
[----:B-1----:R-:W-:-:S04]  /*0050*/  UIADD3 UR6, UP0, UPT, -UR4, UR6, URZ ;  /* 0x0000000604067290 */ /* 0x002fc8000ff1e1ff */
[----:B------:R-:W-:Y:S02]  /*0060*/  UIADD3.X UR7, UPT, UPT, ~UR5, UR7, URZ, UP0, !UPT ;  /* 0x0000000705077290 */ /* 0x000fe400087fe5ff */
[----:B------:R-:W-:-:S04]  /*0070*/  UISETP.GE.U32.AND UP0, UPT, UR6, 0x200, UPT ;  /* 0x000002000600788c */ /* 0x000fc8000bf06070 */
[----:B------:R-:W-:-:S09]  /*0080*/  UISETP.GE.U32.AND.EX UP0, UPT, UR7, URZ, UPT, UP0 ;  /* 0x000000ff0700728c */ /* 0x000fd2000bf06100 */
[----:B--2---:R-:W-:Y:S05]  /*0090*/  BRA.U !UP0, `(.L_x_20) ;  /* 0x0000000108287547 */ /* 0x004fea000b800000 */
[----:B------:R-:W0:Y:S01]  /*00a0*/  S2R R0, SR_TID.X ;  /* 0x0000000000007919 */ /* 0x000e220000002100 */
[----:B------:R-:W1:Y:S01]  /*00b0*/  LDCU.64 UR6, c[0x0][0x388] ;  /* 0x00007100ff0677ac */ /* 0x000e620008000a00 */
[----:B------:R-:W2:Y:S01]  /*00c0*/  LDC R5, c[0x0][0x390] ;  /* 0x0000e400ff057b82 */ /* 0x000ea20000000800 */
[----:B0-----:R-:W-:-:S05]  /*00d0*/  IADD3 R0, P0, PT, R0, UR4, RZ ;  /* 0x0000000400007c10 */ /* 0x001fca000ff1e0ff */
[----:B------:R-:W-:Y:S01]  /*00e0*/  IMAD.X R3, RZ, RZ, UR5, P0 ;  /* 0x00000005ff037e24 */ /* 0x000fe200080e06ff */
[----:B-1----:R-:W-:-:S04]  /*00f0*/  LEA R2, P0, R0, UR6, 0x2 ;  /* 0x0000000600027c11 */ /* 0x002fc8000f8010ff */
[----:B------:R-:W-:-:S05]  /*0100*/  LEA.HI.X R3, R0, UR7, R3, 0x2, P0 ;  /* 0x0000000700037c11 */ /* 0x000fca00080f1403 */
[----:B--2---:R-:W-:Y:S04]  /*0110*/  STG.E desc[UR8][R2.64], R5 ;  /* 0x0000000502007986 */ /* 0x004fe8000c101908 */
[----:B------:R-:W-:Y:S01]  /*0120*/  STG.E desc[UR8][R2.64+0x400], R5 ;  /* 0x0004000502007986 */ /* 0x000fe2000c101908 */
[----:B------:R-:W-:Y:S05]  /*0130*/  EXIT ;  /* 0x000000000000794d */ /* 0x000fea0003800000 */
.L_x_20:
[----:B------:R-:W0:Y:S01]  /*0140*/  S2R R0, SR_TID.X ;  /* 0x0000000000007919 */ /* 0x000e220000002100 */
[----:B------:R-:W-:Y:S01]  /*0150*/  IMAD.U32 R2, RZ, RZ, UR7 ;  /* 0x00000007ff027e24 */ /* 0x000fe2000f8e00ff */
[----:B------:R-:W1:Y:S01]  /*0160*/  LDCU.64 UR10, c[0x0][0x388] ;  /* 0x00007100ff0a77ac */ /* 0x000e620008000a00 */
[----:B------:R-:W-:Y:S01]  /*0170*/  IMAD.U32 R4, RZ, RZ, UR7 ;  /* 0x00000007ff047e24 */ /* 0x000fe2000f8e00ff */
[----:B0-----:R-:W-:-:S04]  /*0180*/  ISETP.LT.U32.AND P0, PT, R0, UR6, PT ;  /* 0x0000000600007c0c */ /* 0x001fc8000bf01070 */
[----:B------:R-:W-:Y:S01]  /*0190*/  ISETP.GT.U32.AND.EX P0, PT, R2, RZ, PT, P0 ;  /* 0x000000ff0200720c */ /* 0x000fe20003f04100 */
[C---:B------:R-:W-:Y:S01]  /*01a0*/  VIADD R2, R0.reuse, 0x100 ;  /* 0x0000010000027836 */ /* 0x040fe20000000000 */
[----:B------:R-:W-:-:S04]  /*01b0*/  IADD3 R0, P2, PT, R0, UR4, RZ ;  /* 0x0000000400007c10 */ /* 0x000fc8000ff5e0ff */
[----:B------:R-:W-:Y:S01]  /*01c0*/  ISETP.LT.U32.AND P1, PT, R2, UR6, PT ;  /* 0x0000000602007c0c */ /* 0x000fe2000bf21070 */
[----:B------:R-:W-:Y:S01]  /*01d0*/  IMAD.X R3, RZ, RZ, UR5, P2 ;  /* 0x00000005ff037e24 */ /* 0x000fe200090e06ff */
[----:B-1----:R-:W-:Y:S02]  /*01e0*/  LEA R2, P2, R0, UR10, 0x2 ;  /* 0x0000000a00027c11 */ /* 0x002fe4000f8410ff */
[----:B------:R-:W-:Y:S02]  /*01f0*/  ISETP.GT.U32.AND.EX P1, PT, R4, RZ, PT, P1 ;  /* 0x000000ff0400720c */ /* 0x000fe40003f24110 */
[----:B------:R-:W-:Y:S01]  /*0200*/  LEA.HI.X R3, R0, UR11, R3, 0x2, P2 ;  /* 0x0000000b00037c11 */ /* 0x000fe200090f1403 */
[----:B------:R-:W0:Y:S04]  /*0210*/  @P0 LDC R5, c[0x0][0x390] ;  /* 0x0000e400ff050b82 */ /* 0x000e280000000800 */
[----:B0-----:R0:W-:Y:S06]  /*0220*/  @P0 STG.E desc[UR8][R2.64], R5 ;  /* 0x0000000502000986 */ /* 0x0011ec000c101908 */
[----:B------:R-:W-:Y:S05]  /*0230*/  @!P1 EXIT ;  /* 0x000000000000994d */ /* 0x000fea0003800000 */
[----:B0-----:R-:W0:Y:S02]  /*0240*/  LDC R5, c[0x0][0x390] ;  /* 0x0000e400ff057b82 */ /* 0x001e240000000800 */
[----:B0-----:R-:W-:Y:S01]  /*0250*/  STG.E desc[UR8][R2.64+0x400], R5 ;  /* 0x0004000502007986 */ /* 0x001fe2000c101908 */
[----:B------:R-:W-:Y:S05]  /*0260*/  EXIT ;  /* 0x000000000000794d */ /* 0x000fea0003800000 */
.L_x_21:
        /* <DEDUP_REMOVED lines=9> */
.L_x_26:


//--------------------- .text._ZN3cub18CUB_300001_SM_10006detail11EmptyKernelIvEEvv --------------------------
	.section	.text._ZN3cub18CUB_300001_SM_10006detail11EmptyKernelIvEEvv,"ax",@progbits
	.align	128
        .global         _ZN3cub18CUB_300001_SM_10006detail11EmptyKernelIvEEvv
        .type           _ZN3cub18CUB_300001_SM_10006detail11EmptyKernelIvEEvv,@function
        .size           _ZN3cub18CUB_300001_SM_10006detail11EmptyKernelIvEEvv,(.L_x_27 - _ZN3cub18CUB_300001_SM_10006detail11EmptyKernelIvEEvv)
        .other          _ZN3cub18CUB_300001_SM_10006detail11EmptyKernelIvEEvv,@"STO_CUDA_ENTRY STV_DEFAULT"
_ZN3cub18CUB_300001_SM_10006detail11EmptyKernelIvEEvv:
.text._ZN3cub18CUB_300001_SM_10006detail11EmptyKernelIvEEvv:
[----:B------:R-:W-:Y:S01]  /*0000*/  LDC R1, c[0x0][0x37c] ;  /* 0x0000df00ff017b82 */ /* 0x000fe20000000800 */
[----:B------:R-:W-:Y:S05]  /*0010*/  EXIT ;  /* 0x000000000000794d */ /* 0x000fea0003800000 */
.L_x_22:
        /* <DEDUP_REMOVED lines=14> */
.L_x_27:


//--------------------- .text._Z17reduction1_kernelIiEvPKT_PS0_ --------------------------
	.section	.text._Z17reduction1_kernelIiEvPKT_PS0_,"ax",@progbits
	.align	128
        .global         _Z17reduction1_kernelIiEvPKT_PS0_
        .type           _Z17reduction1_kernelIiEvPKT_PS0_,@function
        .size           _Z17reduction1_kernelIiEvPKT_PS0_,(.L_x_28 - _Z17reduction1_kernelIiEvPKT_PS0_)
        .other          _Z17reduction1_kernelIiEvPKT_PS0_,@"STO_CUDA_ENTRY STV_DEFAULT"
_Z17reduction1_kernelIiEvPKT_PS0_:
.text._Z17reduction1_kernelIiEvPKT_PS0_:
[----:B------:R-:W-:Y:S01]  /*0000*/  LDC R1, c[0x0][0x37c] ;  /* 0x0000df00ff017b82 */ /* 0x000fe20000000800 */
[----:B------:R-:W0:Y:S07]  /*0010*/  S2R R7, SR_CTAID.X ;  /* 0x0000000000077919 */ /* 0x000e2e0000002500 */
[----:B------:R-:W1:Y:S01]  /*0020*/  LDC.64 R2, c[0x0][0x380] ;  /* 0x0000e000ff027b82 */ /* 0x000e620000000a00 */
[----:B------:R-:W0:Y:S01]  /*0030*/  LDCU UR6, c[0x0][0x360] ;  /* 0x00006c00ff0677ac */ /* 0x000e220008000800 */
[----:B------:R-:W0:Y:S01]  /*0040*/  S2R R0, SR_TID.X ;  /* 0x0000000000007919 */ /* 0x000e220000002100 */
[----:B------:R-:W2:Y:S05]  /*0050*/  LDCU.64 UR4, c[0x0][0x358] ;  /* 0x00006b00ff0477ac */ /* 0x000eaa0008000a00 */
[----:B------:R-:W2:Y:S01]  /*0060*/  LDC.64 R4, c[0x0][0x388] ;  /* 0x0000e200ff047b82 */ /* 0x000ea20000000a00 */
[----:B0-----:R-:W-:-:S04]  /*0070*/  IMAD R7, R7, UR6, R0 ;  /* 0x0000000607077c24 */ /* 0x001fc8000f8e0200 */
[----:B-1----:R-:W-:Y:S02]  /*0080*/  IMAD.WIDE R2, R7, 0x4, R2 ;  /* 0x0000000407027825 */ /* 0x002fe400078e0202 */
[----:B--2---:R-:W2:Y:S04]  /*0090*/  LDG.E R7, desc[UR4][R4.64] ;  /* 0x0000000404077981 */ /* 0x004ea8000c1e1900 */
[----:B------:R-:W2:Y:S02]  /*00a0*/  LDG.E R2, desc[UR4][R2.64] ;  /* 0x0000000402027981 */ /* 0x000ea4000c1e1900 */
[----:B--2---:R-:W-:-:S05]  /*00b0*/  IADD3 R7, PT, PT, R2, R7, RZ ;  /* 0x0000000702077210 */ /* 0x004fca0007ffe0ff */
[----:B------:R-:W-:Y:S01]  /*00c0*/  STG.E desc[UR4][R4.64], R7 ;  /* 0x0000000704007986 */ /* 0x000fe2000c101904 */
[----:B------:R-:W-:Y:S05]  /*00d0*/  EXIT ;  /* 0x000000000000794d */ /* 0x000fea0003800000 */
.L_x_23:
        /* <DEDUP_REMOVED lines=10> */
.L_x_28:


//--------------------- .nv.shared.reserved.0     --------------------------
	.section	.nv.shared.reserved.0,"aw",@nobits
	.weak		__nv_reservedSMEM_offset_0_alias
	.size		__nv_reservedSMEM_offset_0_alias, 0, 64
	.other		__nv_reservedSMEM_offset_0_alias,@"STO_CUDA_RESERVED_SHARED STV_DEFAULT"
__nv_reservedSMEM_offset_0_alias:
	.zero		0
	.zero		64


//--------------------- .nv.global                --------------------------
	.section	.nv.global,"aw",@nobits
.nv.global:
	.type		_ZN30_INTERNAL_42373f1c_4_k_cu_main6thrust24THRUST_300001_SM_1000_NS12placeholders2_8E,@object
	.size		_ZN30_INTERNAL_42373f1c_4_k_cu_main6thrust24THRUST_300001_SM_1000_NS12placeholders2_8E,(_ZN30_INTERNAL_42373f1c_4_k_cu_main4cuda3std3__432_GLOBAL__N__42373f1c_4_k_cu_main6ignoreE - _ZN30_INTERNAL_42373f1c_4_k_cu_main6thrust24THRUST_300001_SM_1000_NS12placeholders2_8E)
_ZN30_INTERNAL_42373f1c_4_k_cu_main6thrust24THRUST_300001_SM_1000_NS12placeholders2_8E:
	.zero		1
	.type		_ZN30_INTERNAL_42373f1c_4_k_cu_main4cuda3std3__432_GLOBAL__N__42373f1c_4_k_cu_main6ignoreE,@object
	.size		_ZN30_INTERNAL_42373f1c_4_k_cu_main4cuda3std3__432_GLOBAL__N__42373f1c_4_k_cu_main6ignoreE,(_ZN30_INTERNAL_42373f1c_4_k_cu_main4cuda3std6ranges3__45__cpo4dataE - _ZN30_INTERNAL_42373f1c_4_k_cu_main4cuda3std3__432_GLOBAL__N__42373f1c_4_k_cu_main6ignoreE)
_ZN30_INTERNAL_42373f1c_4_k_cu_main4cuda3std3__432_GLOBAL__N__42373f1c_4_k_cu_main6ignoreE:
	.zero		1
	.type		_ZN30_INTERNAL_42373f1c_4_k_cu_main4cuda3std6ranges3__45__cpo4dataE,@object
	.size		_ZN30_INTERNAL_42373f1c_4_k_cu_main4cuda3std6ranges3__45__cpo4dataE,(_ZN30_INTERNAL_42373f1c_4_k_cu_main6thrust24THRUST_300001_SM_1000_NS6system3cpp3parE - _ZN30_INTERNAL_42373f1c_4_k_cu_main4cuda3std6ranges3__45__cpo4dataE)
_ZN30_INTERNAL_42373f1c_4_k_cu_main4cuda3std6ranges3__45__cpo4dataE:
	.zero		1
	.type		_ZN30_INTERNAL_42373f1c_4_k_cu_main6thrust24THRUST_300001_SM_1000_NS6system3cpp3parE,@object
	.size		_ZN30_INTERNAL_42373f1c_4_k_cu_main6thrust24THRUST_300001_SM_1000_NS6system3cpp3parE,(_ZN30_INTERNAL_42373f1c_4_k_cu_main4cuda3std3__45__cpo5beginE - _ZN30_INTERNAL_42373f1c_4_k_cu_main6thrust24THRUST_300001_SM_1000_NS6system3cpp3parE)
_ZN30_INTERNAL_42373f1c_4_k_cu_main6thrust24THRUST_300001_SM_1000_NS6system3cpp3parE:
	.zero		1
	.type		_ZN30_INTERNAL_42373f1c_4_k_cu_main4cuda3std3__45__cpo5beginE,@object
	.size		_ZN30_INTERNAL_42373f1c_4_k_cu_main4cuda3std3__45__cpo5beginE,(_ZN30_INTERNAL_42373f1c_4_k_cu_main4cuda3std6ranges3__45__cpo5beginE - _ZN30_INTERNAL_42373f1c_4_k_cu_main4cuda3std3__45__cpo5beginE)
_ZN30_INTERNAL_42373f1c_4_k_cu_main4cuda3std3__45__cpo5beginE:
	.zero		1
	.type		_ZN30_INTERNAL_42373f1c_4_k_cu_main4cuda3std6ranges3__45__cpo5beginE,@object
	.size		_ZN30_INTERNAL_42373f1c_4_k_cu_main4cuda3std6ranges3__45__cpo5beginE,(_ZN30_INTERNAL_42373f1c_4_k_cu_main6thrust24THRUST_300001_SM_1000_NS6deviceE - _ZN30_INTERNAL_42373f1c_4_k_cu_main4cuda3std6ranges3__45__cpo5beginE)
_ZN30_INTERNAL_42373f1c_4_k_cu_main4cuda3std6ranges3__45__cpo5beginE:
	.zero		1
	.type		_ZN30_INTERNAL_42373f1c_4_k_cu_main6thrust24THRUST_300001_SM_1000_NS6deviceE,@object
	.size		_ZN30_INTERNAL_42373f1c_4_k_cu_main6thrust24THRUST_300001_SM_1000_NS6deviceE,(_ZN30_INTERNAL_42373f1c_4_k_cu_main4cuda3std3__47nulloptE - _ZN30_INTERNAL_42373f1c_4_k_cu_main6thrust24THRUST_300001_SM_1000_NS6deviceE)
_ZN30_INTERNAL_42373f1c_4_k_cu_main6thrust24THRUST_300001_SM_1000_NS6deviceE:
	.zero		1
	.type		_ZN30_INTERNAL_42373f1c_4_k_cu_main4cuda3std3__47nulloptE,@object
	.size		_ZN30_INTERNAL_42373f1c_4_k_cu_main4cuda3std3__47nulloptE,(_ZN30_INTERNAL_42373f1c_4_k_cu_main4cuda3std6ranges3__45__cpo8distanceE - _ZN30_INTERNAL_42373f1c_4_k_cu_main4cuda3std3__47nulloptE)
_ZN30_INTERNAL_42373f1c_4_k_cu_main4cuda3std3__47nulloptE:
	.zero		1
	.type		_ZN30_INTERNAL_42373f1c_4_k_cu_main4cuda3std6ranges3__45__cpo8distanceE,@object
	.size		_ZN30_INTERNAL_42373f1c_4_k_cu_main4cuda3std6ranges3__45__cpo8distanceE,(_ZN30_INTERNAL_42373f1c_4_k_cu_main6thrust24THRUST_300001_SM_1000_NS12placeholders2_4E - _ZN30_INTERNAL_42373f1c_4_k_cu_main4cuda3std6ranges3__45__cpo8distanceE)
_ZN30_INTERNAL_42373f1c_4_k_cu_main4cuda3std6ranges3__45__cpo8distanceE:
	.zero		1
	.type		_ZN30_INTERNAL_42373f1c_4_k_cu_main6thrust24THRUST_300001_SM_1000_NS12placeholders2_4E,@object
	.size		_ZN30_INTERNAL_42373f1c_4_k_cu_main6thrust24THRUST_300001_SM_1000_NS12placeholders2_4E,(_ZN30_INTERNAL_42373f1c_4_k_cu_main4cuda3std3__45__cpo6rbeginE - _ZN30_INTERNAL_42373f1c_4_k_cu_main6thrust24THRUST_300001_SM_1000_NS12placeholders2_4E)
_ZN30_INTERNAL_42373f1c_4_k_cu_main6thrust24THRUST_300001_SM_1000_NS12placeholders2_4E:
	.zero		1
	.type		_ZN30_INTERNAL_42373f1c_4_k_cu_main4cuda3std3__45__cpo6rbeginE,@object
	.size		_ZN30_INTERNAL_42373f1c_4_k_cu_main4cuda3std3__45__cpo6rbeginE,(_ZN30_INTERNAL_42373f1c_4_k_cu_main4cuda3std6ranges3__45__cpo7advanceE - _ZN30_INTERNAL_42373f1c_4_k_cu_main4cuda3std3__45__cpo6rbeginE)
_ZN30_INTERNAL_42373f1c_4_k_cu_main4cuda3std3__45__cpo6rbeginE:
	.zero		1
	.type		_ZN30_INTERNAL_42373f1c_4_k_cu_main4cuda3std6ranges3__45__cpo7advanceE,@object
	.size		_ZN30_INTERNAL_42373f1c_4_k_cu_main4cuda3std6ranges3__45__cpo7advanceE,(_ZN30_INTERNAL_42373f1c_4_k_cu_main6thrust24THRUST_300001_SM_1000_NS12placeholders3_10E - _ZN30_INTERNAL_42373f1c_4_k_cu_main4cuda3std6ranges3__45__cpo7advanceE)
_ZN30_INTERNAL_42373f1c_4_k_cu_main4cuda3std6ranges3__45__cpo7advanceE:
	.zero		1
	.type		_ZN30_INTERNAL_42373f1c_4_k_cu_main6thrust24THRUST_300001_SM_1000_NS12placeholders3_10E,@object
	.size		_ZN30_INTERNAL_42373f1c_4_k_cu_main6thrust24THRUST_300001_SM_1000_NS12placeholders3_10E,(_ZN30_INTERNAL_42373f1c_4_k_cu_main4cuda3std3__48in_placeE - _ZN30_INTERNAL_42373f1c_4_k_cu_main6thrust24THRUST_300001_SM_1000_NS12placeholders3_10E)
_ZN30_INTERNAL_42373f1c_4_k_cu_main6thrust24THRUST_300001_SM_1000_NS12placeholders3_10E:
	.zero		1
	.type		_ZN30_INTERNAL_42373f1c_4_k_cu_main4cuda3std3__48in_placeE,@object
	.size		_ZN30_INTERNAL_42373f1c_4_k_cu_main4cuda3std3__48in_placeE,(_ZN30_INTERNAL_42373f1c_4_k_cu_main4cuda3std6ranges3__45__cpo4sizeE - _ZN30_INTERNAL_42373f1c_4_k_cu_main4cuda3std3__48in_placeE)
_ZN30_INTERNAL_42373f1c_4_k_cu_main4cuda3std3__48in_placeE:
	.zero		1
	.type		_ZN30_INTERNAL_42373f1c_4_k_cu_main4cuda3std6ranges3__45__cpo4sizeE,@object
	.size		_ZN30_INTERNAL_42373f1c_4_k_cu_main4cuda3std6ranges3__45__cpo4sizeE,(_ZN30_INTERNAL_42373f1c_4_k_cu_main6thrust24THRUST_300001_SM_1000_NS12placeholders2_2E - _ZN30_INTERNAL_42373f1c_4_k_cu_main4cuda3std6ranges3__45__cpo4sizeE)
_ZN30_INTERNAL_42373f1c_4_k_cu_main4cuda3std6ranges3__45__cpo4sizeE:
	.zero		1
	.type		_ZN30_INTERNAL_42373f1c_4_k_cu_main6thrust24THRUST_300001_SM_1000_NS12placeholders2_2E,@object
	.size		_ZN30_INTERNAL_42373f1c_4_k_cu_main6thrust24THRUST_300001_SM_1000_NS12placeholders2_2E,(_ZN30_INTERNAL_42373f1c_4_k_cu_main4cuda3std3__45__cpo6cbeginE - _ZN30_INTERNAL_42373f1c_4_k_cu_main6thrust24THRUST_300001_SM_1000_NS12placeholders2_2E)
_ZN30_INTERNAL_42373f1c_4_k_cu_main6thrust24THRUST_300001_SM_1000_NS12placeholders2_2E:
	.zero		1
	.type		_ZN30_INTERNAL_42373f1c_4_k_cu_main4cuda3std3__45__cpo6cbeginE,@object
	.size		_ZN30_INTERNAL_42373f1c_4_k_cu_main4cuda3std3__45__cpo6cbeginE,(_ZN30_INTERNAL_42373f1c_4_k_cu_main4cuda3std6ranges3__45__cpo6cbeginE - _ZN30_INTERNAL_42373f1c_4_k_cu_main4cuda3std3__45__cpo6cbeginE)
_ZN30_INTERNAL_42373f1c_4_k_cu_main4cuda3std3__45__cpo6cbeginE:
	.zero		1
	.type		_ZN30_INTERNAL_42373f1c_4_k_cu_main4cuda3std6ranges3__45__cpo6cbeginE,@object
	.size		_ZN30_INTERNAL_42373f1c_4_k_cu_main4cuda3std6ranges3__45__cpo6cbeginE,(_ZN30_INTERNAL_42373f1c_4_k_cu_main6thrust24THRUST_300001_SM_1000_NS12placeholders2_6E - _ZN30_INTERNAL_42373f1c_4_k_cu_main4cuda3std6ranges3__45__cpo6cbeginE)
_ZN30_INTERNAL_42373f1c_4_k_cu_main4cuda3std6ranges3__45__cpo6cbeginE:
	.zero		1
	.type		_ZN30_INTERNAL_42373f1c_4_k_cu_main6thrust24THRUST_300001_SM_1000_NS12placeholders2_6E,@object
	.size		_ZN30_INTERNAL_42373f1c_4_k_cu_main6thrust24THRUST_300001_SM_1000_NS12placeholders2_6E,(_ZN30_INTERNAL_42373f1c_4_k_cu_main4cuda3std3__45__cpo7crbeginE - _ZN30_INTERNAL_42373f1c_4_k_cu_main6thrust24THRUST_300001_SM_1000_NS12placeholders2_6E)
_ZN30_INTERNAL_42373f1c_4_k_cu_main6thrust24THRUST_300001_SM_1000_NS12placeholders2_6E:
	.zero		1
	.type		_ZN30_INTERNAL_42373f1c_4_k_cu_main4cuda3std3__45__cpo7crbeginE,@object
	.size		_ZN30_INTERNAL_42373f1c_4_k_cu_main4cuda3std3__45__cpo7crbeginE,(_ZN30_INTERNAL_42373f1c_4_k_cu_main4cuda3std6ranges3__45__cpo4nextE - _ZN30_INTERNAL_42373f1c_4_k_cu_main4cuda3std3__45__cpo7crbeginE)
_ZN30_INTERNAL_42373f1c_4_k_cu_main4cuda3std3__45__cpo7crbeginE:
	.zero		1
	.type		_ZN30_INTERNAL_42373f1c_4_k_cu_main4cuda3std6ranges3__45__cpo4nextE,@object
	.size		_ZN30_INTERNAL_42373f1c_4_k_cu_main4cuda3std6ranges3__45__cpo4nextE,(_ZN30_INTERNAL_42373f1c_4_k_cu_main4cuda3std6ranges3__45__cpo4swapE - _ZN30_INTERNAL_42373f1c_4_k_cu_main4cuda3std6ranges3__45__cpo4nextE)
_ZN30_INTERNAL_42373f1c_4_k_cu_main4cuda3std6ranges3__45__cpo4nextE:
	.zero		1
	.type		_ZN30_INTERNAL_42373f1c_4_k_cu_main4cuda3std6ranges3__45__cpo4swapE,@object
	.size		_ZN30_INTERNAL_42373f1c_4_k_cu_main4cuda3std6ranges3__45__cpo4swapE,(_ZN30_INTERNAL_42373f1c_4_k_cu_main6thrust24THRUST_300001_SM_1000_NS8cuda_cub10par_nosyncE - _ZN30_INTERNAL_42373f1c_4_k_cu_main4cuda3std6ranges3__45__cpo4swapE)
_ZN30_INTERNAL_42373f1c_4_k_cu_main4cuda3std6ranges3__45__cpo4swapE:
	.zero		1
	.type		_ZN30_INTERNAL_42373f1c_4_k_cu_main6thrust24THRUST_300001_SM_1000_NS8cuda_cub10par_nosyncE,@object
	.size		_ZN30_INTERNAL_42373f1c_4_k_cu_main6thrust24THRUST_300001_SM_1000_NS8cuda_cub10par_nosyncE,(_ZN30_INTERNAL_42373f1c_4_k_cu_main6thrust24THRUST_300001_SM_1000_NS3seqE - _ZN30_INTERNAL_42373f1c_4_k_cu_main6thrust24THRUST_300001_SM_1000_NS8cuda_cub10par_nosyncE)
_ZN30_INTERNAL_42373f1c_4_k_cu_main6thrust24THRUST_300001_SM_1000_NS8cuda_cub10par_nosyncE:
	.zero		1
	.type		_ZN30_INTERNAL_42373f1c_4_k_cu_main6thrust24THRUST_300001_SM_1000_NS3seqE,@object
	.size		_ZN30_INTERNAL_42373f1c_4_k_cu_main6thrust24THRUST_300001_SM_1000_NS3seqE,(_ZN30_INTERNAL_42373f1c_4_k_cu_main4cuda3std3__420unreachable_sentinelE - _ZN30_INTERNAL_42373f1c_4_k_cu_main6thrust24THRUST_300001_SM_1000_NS3seqE)
_ZN30_INTERNAL_42373f1c_4_k_cu_main6thrust24THRUST_300001_SM_1000_NS3seqE:
	.zero		1
	.type		_ZN30_INTERNAL_42373f1c_4_k_cu_main4cuda3std3__420unreachable_sentinelE,@object
	.size		_ZN30_INTERNAL_42373f1c_4_k_cu_main4cuda3std3__420unreachable_sentinelE,(_ZN30_INTERNAL_42373f1c_4_k_cu_main4cuda3std6ranges3__45__cpo5ssizeE - _ZN30_INTERNAL_42373f1c_4_k_cu_main4cuda3std3__420unreachable_sentinelE)
_ZN30_INTERNAL_42373f1c_4_k_cu_main4cuda3std3__420unreachable_sentinelE:
	.zero		1
	.type		_ZN30_INTERNAL_42373f1c_4_k_cu_main4cuda3std6ranges3__45__cpo5ssizeE,@object
	.size		_ZN30_INTERNAL_42373f1c_4_k_cu_main4cuda3std6ranges3__45__cpo5ssizeE,(_ZN30_INTERNAL_42373f1c_4_k_cu_main6thrust24THRUST_300001_SM_1000_NS12placeholders2_3E - _ZN30_INTERNAL_42373f1c_4_k_cu_main4cuda3std6ranges3__45__cpo5ssizeE)
_ZN30_INTERNAL_42373f1c_4_k_cu_main4cuda3std6ranges3__45__cpo5ssizeE:
	.zero		1
	.type		_ZN30_INTERNAL_42373f1c_4_k_cu_main6thrust24THRUST_300001_SM_1000_NS12placeholders2_3E,@object
	.size		_ZN30_INTERNAL_42373f1c_4_k_cu_main6thrust24THRUST_300001_SM_1000_NS12placeholders2_3E,(_ZN30_INTERNAL_42373f1c_4_k_cu_main4cuda3std3__45__cpo4cendE - _ZN30_INTERNAL_42373f1c_4_k_cu_main6thrust24THRUST_300001_SM_1000_NS12placeholders2_3E)
_ZN30_INTERNAL_42373f1c_4_k_cu_main6thrust24THRUST_300001_SM_1000_NS12placeholders2_3E:
	.zero		1
	.type		_ZN30_INTERNAL_42373f1c_4_k_cu_main4cuda3std3__45__cpo4cendE,@object
	.size		_ZN30_INTERNAL_42373f1c_4_k_cu_main4cuda3std3__45__cpo4cendE,(_ZN30_INTERNAL_42373f1c_4_k_cu_main4cuda3std6ranges3__45__cpo4cendE - _ZN30_INTERNAL_42373f1c_4_k_cu_main4cuda3std3__45__cpo4cendE)
_ZN30_INTERNAL_42373f1c_4_k_cu_main4cuda3std3__45__cpo4cendE:
	.zero		1
	.type		_ZN30_INTERNAL_42373f1c_4_k_cu_main4cuda3std6ranges3__45__cpo4cendE,@object
	.size		_ZN30_INTERNAL_42373f1c_4_k_cu_main4cuda3std6ranges3__45__cpo4cendE,(_ZN30_INTERNAL_42373f1c_4_k_cu_main6thrust24THRUST_300001_SM_1000_NS12placeholders2_7E - _ZN30_INTERNAL_42373f1c_4_k_cu_main4cuda3std6ranges3__45__cpo4cendE)
_ZN30_INTERNAL_42373f1c_4_k_cu_main4cuda3std6ranges3__45__cpo4cendE:
	.zero		1
	.type		_ZN30_INTERNAL_42373f1c_4_k_cu_main6thrust24THRUST_300001_SM_1000_NS12placeholders2_7E,@object
	.size		_ZN30_INTERNAL_42373f1c_4_k_cu_main6thrust24THRUST_300001_SM_1000_NS12placeholders2_7E,(_ZN30_INTERNAL_42373f1c_4_k_cu_main4cuda3std3__45__cpo5crendE - _ZN30_INTERNAL_42373f1c_4_k_cu_main6thrust24THRUST_300001_SM_1000_NS12placeholders2_7E)
_ZN30_INTERNAL_42373f1c_4_k_cu_main6thrust24THRUST_300001_SM_1000_NS12placeholders2_7E:
	.zero		1
	.type		_ZN30_INTERNAL_42373f1c_4_k_cu_main4cuda3std3__45__cpo5crendE,@object
	.size		_ZN30_INTERNAL_42373f1c_4_k_cu_main4cuda3std3__45__cpo5crendE,(_ZN30_INTERNAL_42373f1c_4_k_cu_main4cuda3std6ranges3__45__cpo4prevE - _ZN30_INTERNAL_42373f1c_4_k_cu_main4cuda3std3__45__cpo5crendE)
_ZN30_INTERNAL_42373f1c_4_k_cu_main4cuda3std3__45__cpo5crendE:
	.zero		1
	.type		_ZN30_INTERNAL_42373f1c_4_k_cu_main4cuda3std6ranges3__45__cpo4prevE,@object
	.size		_ZN30_INTERNAL_42373f1c_4_k_cu_main4cuda3std6ranges3__45__cpo4prevE,(_ZN30_INTERNAL_42373f1c_4_k_cu_main4cuda3std6ranges3__45__cpo9iter_moveE - _ZN30_INTERNAL_42373f1c_4_k_cu_main4cuda3std6ranges3__45__cpo4prevE)
_ZN30_INTERNAL_42373f1c_4_k_cu_main4cuda3std6ranges3__45__cpo4prevE:
	.zero		1
	.type		_ZN30_INTERNAL_42373f1c_4_k_cu_main4cuda3std6ranges3__45__cpo9iter_moveE,@object
	.size		_ZN30_INTERNAL_42373f1c_4_k_cu_main4cuda3std6ranges3__45__cpo9iter_moveE,(_ZN30_INTERNAL_42373f1c_4_k_cu_main6thrust24THRUST_300001_SM_1000_NS6system6detail10sequential3seqE - _ZN30_INTERNAL_42373f1c_4_k_cu_main4cuda3std6ranges3__45__cpo9iter_moveE)
_ZN30_INTERNAL_42373f1c_4_k_cu_main4cuda3std6ranges3__45__cpo9iter_moveE:
	.zero		1
	.type		_ZN30_INTERNAL_42373f1c_4_k_cu_main6thrust24THRUST_300001_SM_1000_NS6system6detail10sequential3seqE,@object
	.size		_ZN30_INTERNAL_42373f1c_4_k_cu_main6thrust24THRUST_300001_SM_1000_NS6system6detail10sequential3seqE,(_ZN30_INTERNAL_42373f1c_4_k_cu_main6thrust24THRUST_300001_SM_1000_NS12placeholders2_9E - _ZN30_INTERNAL_42373f1c_4_k_cu_main6thrust24THRUST_300001_SM_1000_NS6system6detail10sequential3seqE)
_ZN30_INTERNAL_42373f1c_4_k_cu_main6thrust24THRUST_300001_SM_1000_NS6system6detail10sequential3seqE:
	.zero		1
	.type		_ZN30_INTERNAL_42373f1c_4_k_cu_main6thrust24THRUST_300001_SM_1000_NS12placeholders2_9E,@object
	.size		_ZN30_INTERNAL_42373f1c_4_k_cu_main6thrust24THRUST_300001_SM_1000_NS12placeholders2_9E,(_ZN30_INTERNAL_42373f1c_4_k_cu_main4cuda3std3__419piecewise_constructE - _ZN30_INTERNAL_42373f1c_4_k_cu_main6thrust24THRUST_300001_SM_1000_NS12placeholders2_9E)
_ZN30_INTERNAL_42373f1c_4_k_cu_main6thrust24THRUST_300001_SM_1000_NS12placeholders2_9E:
	.zero		1
	.type		_ZN30_INTERNAL_42373f1c_4_k_cu_main4cuda3std3__419piecewise_constructE,@object
	.size		_ZN30_INTERNAL_42373f1c_4_k_cu_main4cuda3std3__419piecewise_constructE,(_ZN30_INTERNAL_42373f1c_4_k_cu_main4cuda3std6ranges3__45__cpo5cdataE - _ZN30_INTERNAL_42373f1c_4_k_cu_main4cuda3std3__419piecewise_constructE)
_ZN30_INTERNAL_42373f1c_4_k_cu_main4cuda3std3__419piecewise_constructE:
	.zero		1
	.type		_ZN30_INTERNAL_42373f1c_4_k_cu_main4cuda3std6ranges3__45__cpo5cdataE,@object
	.size		_ZN30_INTERNAL_42373f1c_4_k_cu_main4cuda3std6ranges3__45__cpo5cdataE,(_ZN30_INTERNAL_42373f1c_4_k_cu_main6thrust24THRUST_300001_SM_1000_NS12placeholders2_1E - _ZN30_INTERNAL_42373f1c_4_k_cu_main4cuda3std6ranges3__45__cpo5cdataE)
_ZN30_INTERNAL_42373f1c_4_k_cu_main4cuda3std6ranges3__45__cpo5cdataE:
	.zero		1
	.type		_ZN30_INTERNAL_42373f1c_4_k_cu_main6thrust24THRUST_300001_SM_1000_NS12placeholders2_1E,@object
	.size		_ZN30_INTERNAL_42373f1c_4_k_cu_main6thrust24THRUST_300001_SM_1000_NS12placeholders2_1E,(_ZN30_INTERNAL_42373f1c_4_k_cu_main4cuda3std3__45__cpo3endE - _ZN30_INTERNAL_42373f1c_4_k_cu_main6thrust24THRUST_300001_SM_1000_NS12placeholders2_1E)
_ZN30_INTERNAL_42373f1c_4_k_cu_main6thrust24THRUST_300001_SM_1000_NS12placeholders2_1E:
	.zero		1
	.type		_ZN30_INTERNAL_42373f1c_4_k_cu_main4cuda3std3__45__cpo3endE,@object
	.size		_ZN30_INTERNAL_42373f1c_4_k_cu_main4cuda3std3__45__cpo3endE,(_ZN30_INTERNAL_42373f1c_4_k_cu_main4cuda3std6ranges3__45__cpo3endE - _ZN30_INTERNAL_42373f1c_4_k_cu_main4cuda3std3__45__cpo3endE)
_ZN30_INTERNAL_42373f1c_4_k_cu_main4cuda3std3__45__cpo3endE:
	.zero		1
	.type		_ZN30_INTERNAL_42373f1c_4_k_cu_main4cuda3std6ranges3__45__cpo3endE,@object
	.size		_ZN30_INTERNAL_42373f1c_4_k_cu_main4cuda3std6ranges3__45__cpo3endE,(_ZN30_INTERNAL_42373f1c_4_k_cu_main6thrust24THRUST_300001_SM_1000_NS12placeholders2_5E - _ZN30_INTERNAL_42373f1c_4_k_cu_main4cuda3std6ranges3__45__cpo3endE)
_ZN30_INTERNAL_42373f1c_4_k_cu_main4cuda3std6ranges3__45__cpo3endE:
	.zero		1
	.type		_ZN30_INTERNAL_42373f1c_4_k_cu_main6thrust24THRUST_300001_SM_1000_NS12placeholders2_5E,@object
	.size		_ZN30_INTERNAL_42373f1c_4_k_cu_main6thrust24THRUST_300001_SM_1000_NS12placeholders2_5E,(_ZN30_INTERNAL_42373f1c_4_k_cu_main4cuda3std3__45__cpo4rendE - _ZN30_INTERNAL_42373f1c_4_k_cu_main6thrust24THRUST_300001_SM_1000_NS12placeholders2_5E)
_ZN30_INTERNAL_42373f1c_4_k_cu_main6thrust24THRUST_300001_SM_1000_NS12placeholders2_5E:
	.zero		1
	.type		_ZN30_INTERNAL_42373f1c_4_k_cu_main4cuda3std3__45__cpo4rendE,@object
	.size		_ZN30_INTERNAL_42373f1c_4_k_cu_main4cuda3std3__45__cpo4rendE,(_ZN30_INTERNAL_42373f1c_4_k_cu_main4cuda3std6ranges3__45__cpo9iter_swapE - _ZN30_INTERNAL_42373f1c_4_k_cu_main4cuda3std3__45__cpo4rendE)
_ZN30_INTERNAL_42373f1c_4_k_cu_main4cuda3std3__45__cpo4rendE:
	.zero		1
	.type		_ZN30_INTERNAL_42373f1c_4_k_cu_main4cuda3std6ranges3__45__cpo9iter_swapE,@object
	.size		_ZN30_INTERNAL_42373f1c_4_k_cu_main4cuda3std6ranges3__45__cpo9iter_swapE,(_ZN30_INTERNAL_42373f1c_4_k_cu_main4cuda3std3__48unexpectE - _ZN30_INTERNAL_42373f1c_4_k_cu_main4cuda3std6ranges3__45__cpo9iter_swapE)
_ZN30_INTERNAL_42373f1c_4_k_cu_main4cuda3std6ranges3__45__cpo9iter_swapE:
	.zero		1
	.type		_ZN30_INTERNAL_42373f1c_4_k_cu_main4cuda3std3__48unexpectE,@object
	.size		_ZN30_INTERNAL_42373f1c_4_k_cu_main4cuda3std3__48unexpectE,(_ZN30_INTERNAL_42373f1c_4_k_cu_main6thrust24THRUST_300001_SM_1000_NS8cuda_cub3parE - _ZN30_INTERNAL_42373f1c_4_k_cu_main4cuda3std3__48unexpectE)
_ZN30_INTERNAL_42373f1c_4_k_cu_main4cuda3std3__48unexpectE:
	.zero		1
	.type		_ZN30_INTERNAL_42373f1c_4_k_cu_main6thrust24THRUST_300001_SM_1000_NS8cuda_cub3parE,@object
	.size		_ZN30_INTERNAL_42373f1c_4_k_cu_main6thrust24THRUST_300001_SM_1000_NS8cuda_cub3parE,(.L_29 - _ZN30_INTERNAL_42373f1c_4_k_cu_main6thrust24THRUST_300001_SM_1000_NS8cuda_cub3parE)
_ZN30_INTERNAL_42373f1c_4_k_cu_main6thrust24THRUST_300001_SM_1000_NS8cuda_cub3parE:
	.zero		1
.L_29:


//--------------------- .nv.constant0._ZN3cub18CUB_300001_SM_10006detail9transform16transform_kernelINS2_10policy_hubILb1EN4cuda3std3__45tupleIJN6thrust24THRUST_300001_SM_1000_NS17counting_iteratorIiNSA_11use_defaultESC_SC_EEEEEE10policy1000ElNS7_10__identityENSA_10device_ptrIiEEJSD_EEEvT0_iT1_T2_DpNS2_10kernel_argIT3_EE --------------------------
	.section	.nv.constant0._ZN3cub18CUB_300001_SM_10006detail9transform16transform_kernelINS2_10policy_hubILb1EN4cuda3std3__45tupleIJN6thrust24THRUST_300001_SM_1000_NS17counting_iteratorIiNSA_11use_defaultESC_SC_EEEEEE10policy1000ElNS7_10__identityENSA_10device_ptrIiEEJSD_EEEvT0_iT1_T2_DpNS2_10kernel_argIT3_EE,"a",@progbits
	.sectionflags	@""
	.align	4
.nv.constant0._ZN3cub18CUB_300001_SM_10006detail9transform16transform_kernelINS2_10policy_hubILb1EN4cuda3std3__45tupleIJN6thrust24THRUST_300001_SM_1000_NS17counting_iteratorIiNSA_11use_defaultESC_SC_EEEEEE10policy1000ElNS7_10__identityENSA_10device_ptrIiEEJSD_EEEvT0_iT1_T2_DpNS2_10kernel_argIT3_EE:
	.zero		936


//--------------------- .nv.constant0._ZN3cub18CUB_300001_SM_10006detail9transform16transform_kernelINS2_10policy_hubILb1EN4cuda3std3__45tupleIJN6thrust24THRUST_300001_SM_1000_NS17counting_iteratorIiNSA_11use_defaultESC_SC_EEEEEE10policy1000EiNS7_10__identityENSA_10device_ptrIiEEJSD_EEEvT0_iT1_T2_DpNS2_10kernel_argIT3_EE --------------------------
	.section	.nv.constant0._ZN3cub18CUB_300001_SM_10006detail9transform16transform_kernelINS2_10policy_hubILb1EN4cuda3std3__45tupleIJN6thrust24THRUST_300001_SM_1000_NS17counting_iteratorIiNSA_11use_defaultESC_SC_EEEEEE10policy1000EiNS7_10__identityENSA_10device_ptrIiEEJSD_EEEvT0_iT1_T2_DpNS2_10kernel_argIT3_EE,"a",@progbits
	.sectionflags	@""
	.align	4
.nv.constant0._ZN3cub18CUB_300001_SM_10006detail9transform16transform_kernelINS2_10policy_hubILb1EN4cuda3std3__45tupleIJN6thrust24THRUST_300001_SM_1000_NS17counting_iteratorIiNSA_11use_defaultESC_SC_EEEEEE10policy1000EiNS7_10__identityENSA_10device_ptrIiEEJSD_EEEvT0_iT1_T2_DpNS2_10kernel_argIT3_EE:
	.zero		936


//--------------------- .nv.constant0._ZN3cub18CUB_300001_SM_10006detail8for_each13static_kernelINS2_12policy_hub_t12policy_500_tEmN6thrust24THRUST_300001_SM_1000_NS8cuda_cub20__uninitialized_fill7functorINS7_10device_ptrIiEEiEEEEvT0_T1_ --------------------------
	.section	.nv.constant0._ZN3cub18CUB_300001_SM_10006detail8for_each13static_kernelINS2_12policy_hub_t12policy_500_tEmN6thrust24THRUST_300001_SM_1000_NS8cuda_cub20__uninitialized_fill7functorINS7_10device_ptrIiEEiEEEEvT0_T1_,"a",@progbits
	.sectionflags	@""
	.align	4
.nv.constant0._ZN3cub18CUB_300001_SM_10006detail8for_each13static_kernelINS2_12policy_hub_t12policy_500_tEmN6thrust24THRUST_300001_SM_1000_NS8cuda_cub20__uninitialized_fill7functorINS7_10device_ptrIiEEiEEEEvT0_T1_:
	.zero		920


//--------------------- .nv.constant0._ZN3cub18CUB_300001_SM_10006detail11EmptyKernelIvEEvv --------------------------
	.section	.nv.constant0._ZN3cub18CUB_300001_SM_10006detail11EmptyKernelIvEEvv,"a",@progbits
	.sectionflags	@""
	.align	4
.nv.constant0._ZN3cub18CUB_300001_SM_10006detail11EmptyKernelIvEEvv:
	.zero		896


//--------------------- .nv.constant0._Z17reduction1_kernelIiEvPKT_PS0_ --------------------------
	.section	.nv.constant0._Z17reduction1_kernelIiEvPKT_PS0_,"a",@progbits
	.sectionflags	@""
	.align	4
.nv.constant0._Z17reduction1_kernelIiEvPKT_PS0_:
	.zero		912


//--------------------- SYMBOLS --------------------------

	.type		.nv.reservedSmem.offset0,@object
	.size		.nv.reservedSmem.offset0,0x4
